//
// Generated by NVIDIA NVVM Compiler
//
// Compiler Build ID: CL-36424714
// Cuda compilation tools, release 13.0, V13.0.88
// Based on NVVM 20.0.0
//

.version 9.0
.target sm_100
.address_size 64

	// .globl	_Z11sdt_computePhPiPfiiS1_ii
.extern .shared .align 16 .b8 ep[];

.visible .entry _Z11sdt_computePhPiPfiiS1_ii(
	.param .u64 .ptr .align 1 _Z11sdt_computePhPiPfiiS1_ii_param_0,
	.param .u64 .ptr .align 1 _Z11sdt_computePhPiPfiiS1_ii_param_1,
	.param .u64 .ptr .align 1 _Z11sdt_computePhPiPfiiS1_ii_param_2,
	.param .u32 _Z11sdt_computePhPiPfiiS1_ii_param_3,
	.param .u32 _Z11sdt_computePhPiPfiiS1_ii_param_4,
	.param .u64 .ptr .align 1 _Z11sdt_computePhPiPfiiS1_ii_param_5,
	.param .u32 _Z11sdt_computePhPiPfiiS1_ii_param_6,
	.param .u32 _Z11sdt_computePhPiPfiiS1_ii_param_7
)
{
	.reg .pred 	%p<24>;
	.reg .b32 	%r<147>;
	.reg .b32 	%f<67>;
	.reg .b64 	%rd<16>;

	ld.param.u64 	%rd5, [_Z11sdt_computePhPiPfiiS1_ii_param_1];
	ld.param.u32 	%r43, [_Z11sdt_computePhPiPfiiS1_ii_param_4];
	ld.param.u64 	%rd4, [_Z11sdt_computePhPiPfiiS1_ii_param_5];
	ld.param.u32 	%r44, [_Z11sdt_computePhPiPfiiS1_ii_param_6];
	ld.param.u32 	%r45, [_Z11sdt_computePhPiPfiiS1_ii_param_7];
	cvta.to.global.u64 	%rd1, %rd5;
	setp.ge.s32 	%p1, %r44, %r45;
	@%p1 bra 	$L__BB0_13;
	sub.s32 	%r1, %r45, %r44;
	and.b32  	%r2, %r1, 15;
	sub.s32 	%r47, %r44, %r45;
	setp.gt.u32 	%p2, %r47, -16;
	mov.b32 	%r136, 0;
	mov.u32 	%r135, %r44;
	@%p2 bra 	$L__BB0_4;
	and.b32  	%r136, %r1, -16;
	neg.s32 	%r132, %r136;
	mov.u32 	%r49, ep;
	add.s32 	%r133, %r49, 32;
	add.s64 	%rd2, %rd1, 32;
	mov.u32 	%r135, %r44;
$L__BB0_3:
	.pragma "nounroll";
	mul.wide.s32 	%rd6, %r135, 4;
	add.s64 	%rd7, %rd2, %rd6;
	ld.global.u32 	%r50, [%rd7+-32];
	ld.global.u32 	%r51, [%rd7+-28];
	ld.global.u32 	%r52, [%rd7+-24];
	ld.global.u32 	%r53, [%rd7+-20];
	st.shared.v4.u32 	[%r133+-32], {%r50, %r51, %r52, %r53};
	ld.global.u32 	%r54, [%rd7+-16];
	ld.global.u32 	%r55, [%rd7+-12];
	ld.global.u32 	%r56, [%rd7+-8];
	ld.global.u32 	%r57, [%rd7+-4];
	st.shared.v4.u32 	[%r133+-16], {%r54, %r55, %r56, %r57};
	ld.global.u32 	%r58, [%rd7];
	ld.global.u32 	%r59, [%rd7+4];
	ld.global.u32 	%r60, [%rd7+8];
	ld.global.u32 	%r61, [%rd7+12];
	st.shared.v4.u32 	[%r133], {%r58, %r59, %r60, %r61};
	ld.global.u32 	%r62, [%rd7+16];
	ld.global.u32 	%r63, [%rd7+20];
	ld.global.u32 	%r64, [%rd7+24];
	ld.global.u32 	%r65, [%rd7+28];
	st.shared.v4.u32 	[%r133+16], {%r62, %r63, %r64, %r65};
	add.s32 	%r133, %r133, 64;
	add.s32 	%r132, %r132, 16;
	add.s32 	%r135, %r135, 16;
	setp.ne.s32 	%p3, %r132, 0;
	@%p3 bra 	$L__BB0_3;
$L__BB0_4:
	setp.eq.s32 	%p4, %r2, 0;
	@%p4 bra 	$L__BB0_13;
	and.b32  	%r13, %r1, 7;
	setp.lt.u32 	%p5, %r2, 8;
	@%p5 bra 	$L__BB0_7;
	mul.wide.s32 	%rd8, %r135, 4;
	add.s64 	%rd9, %rd1, %rd8;
	ld.global.u32 	%r66, [%rd9];
	shl.b32 	%r67, %r136, 2;
	mov.u32 	%r68, ep;
	add.s32 	%r69, %r68, %r67;
	st.shared.u32 	[%r69], %r66;
	ld.global.u32 	%r70, [%rd9+4];
	st.shared.u32 	[%r69+4], %r70;
	ld.global.u32 	%r71, [%rd9+8];
	st.shared.u32 	[%r69+8], %r71;
	ld.global.u32 	%r72, [%rd9+12];
	st.shared.u32 	[%r69+12], %r72;
	ld.global.u32 	%r73, [%rd9+16];
	st.shared.u32 	[%r69+16], %r73;
	ld.global.u32 	%r74, [%rd9+20];
	st.shared.u32 	[%r69+20], %r74;
	ld.global.u32 	%r75, [%rd9+24];
	st.shared.u32 	[%r69+24], %r75;
	ld.global.u32 	%r76, [%rd9+28];
	st.shared.u32 	[%r69+28], %r76;
	add.s32 	%r135, %r135, 8;
	add.s32 	%r136, %r136, 8;
$L__BB0_7:
	setp.eq.s32 	%p6, %r13, 0;
	@%p6 bra 	$L__BB0_13;
	and.b32  	%r18, %r1, 3;
	setp.lt.u32 	%p7, %r13, 4;
	@%p7 bra 	$L__BB0_10;
	mul.wide.s32 	%rd10, %r135, 4;
	add.s64 	%rd11, %rd1, %rd10;
	ld.global.u32 	%r77, [%rd11];
	shl.b32 	%r78, %r136, 2;
	mov.u32 	%r79, ep;
	add.s32 	%r80, %r79, %r78;
	st.shared.u32 	[%r80], %r77;
	ld.global.u32 	%r81, [%rd11+4];
	st.shared.u32 	[%r80+4], %r81;
	ld.global.u32 	%r82, [%rd11+8];
	st.shared.u32 	[%r80+8], %r82;
	ld.global.u32 	%r83, [%rd11+12];
	st.shared.u32 	[%r80+12], %r83;
	add.s32 	%r135, %r135, 4;
	add.s32 	%r136, %r136, 4;
$L__BB0_10:
	setp.eq.s32 	%p8, %r18, 0;
	@%p8 bra 	$L__BB0_13;
	shl.b32 	%r84, %r136, 2;
	mov.u32 	%r85, ep;
	add.s32 	%r141, %r85, %r84;
	neg.s32 	%r140, %r18;
$L__BB0_12:
	.pragma "nounroll";
	mul.wide.s32 	%rd12, %r135, 4;
	add.s64 	%rd13, %rd1, %rd12;
	ld.global.u32 	%r86, [%rd13];
	st.shared.u32 	[%r141], %r86;
	add.s32 	%r135, %r135, 1;
	add.s32 	%r141, %r141, 4;
	add.s32 	%r140, %r140, 1;
	setp.ne.s32 	%p9, %r140, 0;
	@%p9 bra 	$L__BB0_12;
$L__BB0_13:
	mov.u32 	%r87, %ctaid.x;
	mov.u32 	%r88, %ntid.x;
	mov.u32 	%r89, %tid.x;
	mad.lo.s32 	%r31, %r88, %r87, %r89;
	bar.sync 	0;
	cvta.to.global.u64 	%rd14, %rd4;
	mul.wide.s32 	%rd15, %r31, 4;
	add.s64 	%rd3, %rd14, %rd15;
	ld.global.f32 	%f66, [%rd3];
	sub.s32 	%r32, %r45, %r44;
	setp.lt.s32 	%p10, %r32, 1;
	@%p10 bra 	$L__BB0_22;
	div.s32 	%r91, %r31, %r43;
	mul.lo.s32 	%r92, %r91, %r43;
	sub.s32 	%r93, %r31, %r92;
	cvt.rn.f32.s32 	%f2, %r93;
	cvt.rn.f32.s32 	%f3, %r91;
	and.b32  	%r33, %r32, 3;
	sub.s32 	%r94, %r44, %r45;
	setp.gt.u32 	%p11, %r94, -4;
	mov.b32 	%r146, 0;
	@%p11 bra 	$L__BB0_17;
	and.b32  	%r146, %r32, 2147483644;
	neg.s32 	%r144, %r146;
	mov.u32 	%r143, ep;
$L__BB0_16:
	.pragma "nounroll";
	ld.shared.v4.u32 	{%r96, %r97, %r98, %r99}, [%r143];
	div.s32 	%r100, %r96, %r43;
	mul.lo.s32 	%r101, %r100, %r43;
	sub.s32 	%r102, %r96, %r101;
	cvt.rn.f32.s32 	%f14, %r102;
	cvt.rn.f32.s32 	%f15, %r100;
	sub.f32 	%f16, %f14, %f2;
	sub.f32 	%f17, %f15, %f3;
	mul.f32 	%f18, %f17, %f17;
	fma.rn.f32 	%f19, %f16, %f16, %f18;
	setp.lt.f32 	%p12, %f19, %f66;
	selp.f32 	%f20, %f19, %f66, %p12;
	div.s32 	%r103, %r97, %r43;
	mul.lo.s32 	%r104, %r103, %r43;
	sub.s32 	%r105, %r97, %r104;
	cvt.rn.f32.s32 	%f21, %r105;
	cvt.rn.f32.s32 	%f22, %r103;
	sub.f32 	%f23, %f21, %f2;
	sub.f32 	%f24, %f22, %f3;
	mul.f32 	%f25, %f24, %f24;
	fma.rn.f32 	%f26, %f23, %f23, %f25;
	setp.lt.f32 	%p13, %f26, %f20;
	selp.f32 	%f27, %f26, %f20, %p13;
	div.s32 	%r106, %r98, %r43;
	mul.lo.s32 	%r107, %r106, %r43;
	sub.s32 	%r108, %r98, %r107;
	cvt.rn.f32.s32 	%f28, %r108;
	cvt.rn.f32.s32 	%f29, %r106;
	sub.f32 	%f30, %f28, %f2;
	sub.f32 	%f31, %f29, %f3;
	mul.f32 	%f32, %f31, %f31;
	fma.rn.f32 	%f33, %f30, %f30, %f32;
	setp.lt.f32 	%p14, %f33, %f27;
	selp.f32 	%f34, %f33, %f27, %p14;
	div.s32 	%r109, %r99, %r43;
	mul.lo.s32 	%r110, %r109, %r43;
	sub.s32 	%r111, %r99, %r110;
	cvt.rn.f32.s32 	%f35, %r111;
	cvt.rn.f32.s32 	%f36, %r109;
	sub.f32 	%f37, %f35, %f2;
	sub.f32 	%f38, %f36, %f3;
	mul.f32 	%f39, %f38, %f38;
	fma.rn.f32 	%f40, %f37, %f37, %f39;
	setp.lt.f32 	%p15, %f40, %f34;
	selp.f32 	%f66, %f40, %f34, %p15;
	add.s32 	%r144, %r144, 4;
	add.s32 	%r143, %r143, 16;
	setp.ne.s32 	%p16, %r144, 0;
	@%p16 bra 	$L__BB0_16;
$L__BB0_17:
	setp.eq.s32 	%p17, %r33, 0;
	@%p17 bra 	$L__BB0_22;
	setp.eq.s32 	%p18, %r33, 1;
	@%p18 bra 	$L__BB0_20;
	shl.b32 	%r112, %r146, 2;
	mov.u32 	%r113, ep;
	add.s32 	%r114, %r113, %r112;
	ld.shared.u32 	%r115, [%r114];
	div.s32 	%r116, %r115, %r43;
	mul.lo.s32 	%r117, %r116, %r43;
	sub.s32 	%r118, %r115, %r117;
	cvt.rn.f32.s32 	%f42, %r118;
	cvt.rn.f32.s32 	%f43, %r116;
	sub.f32 	%f44, %f42, %f2;
	sub.f32 	%f45, %f43, %f3;
	mul.f32 	%f46, %f45, %f45;
	fma.rn.f32 	%f47, %f44, %f44, %f46;
	setp.lt.f32 	%p19, %f47, %f66;
	selp.f32 	%f48, %f47, %f66, %p19;
	ld.shared.u32 	%r119, [%r114+4];
	div.s32 	%r120, %r119, %r43;
	mul.lo.s32 	%r121, %r120, %r43;
	sub.s32 	%r122, %r119, %r121;
	cvt.rn.f32.s32 	%f49, %r122;
	cvt.rn.f32.s32 	%f50, %r120;
	sub.f32 	%f51, %f49, %f2;
	sub.f32 	%f52, %f50, %f3;
	mul.f32 	%f53, %f52, %f52;
	fma.rn.f32 	%f54, %f51, %f51, %f53;
	setp.lt.f32 	%p20, %f54, %f48;
	selp.f32 	%f66, %f54, %f48, %p20;
	add.s32 	%r146, %r146, 2;
$L__BB0_20:
	and.b32  	%r123, %r32, 1;
	setp.eq.b32 	%p21, %r123, 1;
	not.pred 	%p22, %p21;
	@%p22 bra 	$L__BB0_22;
	shl.b32 	%r124, %r146, 2;
	mov.u32 	%r125, ep;
	add.s32 	%r126, %r125, %r124;
	ld.shared.u32 	%r127, [%r126];
	div.s32 	%r128, %r127, %r43;
	mul.lo.s32 	%r129, %r128, %r43;
	sub.s32 	%r130, %r127, %r129;
	cvt.rn.f32.s32 	%f55, %r130;
	cvt.rn.f32.s32 	%f56, %r128;
	sub.f32 	%f57, %f55, %f2;
	sub.f32 	%f58, %f56, %f3;
	mul.f32 	%f59, %f58, %f58;
	fma.rn.f32 	%f60, %f57, %f57, %f59;
	setp.lt.f32 	%p23, %f60, %f66;
	selp.f32 	%f66, %f60, %f66, %p23;
$L__BB0_22:
	st.global.f32 	[%rd3], %f66;
	ret;

}
	// .globl	_Z10final_compPhPfS0_S0_
.visible .entry _Z10final_compPhPfS0_S0_(
	.param .u64 .ptr .align 1 _Z10final_compPhPfS0_S0__param_0,
	.param .u64 .ptr .align 1 _Z10final_compPhPfS0_S0__param_1,
	.param .u64 .ptr .align 1 _Z10final_compPhPfS0_S0__param_2,
	.param .u64 .ptr .align 1 _Z10final_compPhPfS0_S0__param_3
)
{
	.reg .pred 	%p<3>;
	.reg .b16 	%rs<2>;
	.reg .b32 	%r<5>;
	.reg .b32 	%f<7>;
	.reg .b64 	%rd<15>;

	ld.param.u64 	%rd1, [_Z10final_compPhPfS0_S0__param_0];
	ld.param.u64 	%rd2, [_Z10final_compPhPfS0_S0__param_1];
	ld.param.u64 	%rd3, [_Z10final_compPhPfS0_S0__param_2];
	ld.param.u64 	%rd4, [_Z10final_compPhPfS0_S0__param_3];
	cvta.to.global.u64 	%rd5, %rd3;
	cvta.to.global.u64 	%rd6, %rd2;
	cvta.to.global.u64 	%rd7, %rd1;
	mov.u32 	%r1, %tid.x;
	mov.u32 	%r2, %ntid.x;
	mov.u32 	%r3, %ctaid.x;
	mad.lo.s32 	%r4, %r2, %r3, %r1;
	cvt.s64.s32 	%rd8, %r4;
	add.s64 	%rd9, %rd7, %rd8;
	ld.global.u8 	%rs1, [%rd9];
	mul.wide.s32 	%rd10, %r4, 4;
	add.s64 	%rd11, %rd6, %rd10;
	ld.global.f32 	%f1, [%rd11];
	add.s64 	%rd12, %rd5, %rd10;
	ld.global.f32 	%f2, [%rd12];
	setp.gt.f32 	%p1, %f1, %f2;
	selp.f32 	%f3, %f2, %f1, %p1;
	cvta.to.global.u64 	%rd13, %rd4;
	setp.gt.u16 	%p2, %rs1, 126;
	sqrt.rn.f32 	%f4, %f3;
	neg.f32 	%f5, %f4;
	selp.f32 	%f6, %f4, %f5, %p2;
	add.s64 	%rd14, %rd13, %rd10;
	st.global.f32 	[%rd14], %f6;
	ret;

}


// ===== COMPILED SASS (sm_100) =====

	.target	sm_100

	.elftype	@"ET_EXEC"


//--------------------- .note.nv.tkinfo           --------------------------
	.section	.note.nv.tkinfo,"",@"SHT_NOTE"
	.sectionflags	@"SHF_NOTE_NV_TKINFO"
	.tkinfo
        /*0018*/ 	.word	0x00000002
        /*0030*/ 	.string	""
        /*0030*/ 	.string	"ptxas"
        /*0030*/ 	.string	"Cuda compilation tools, release 13.0, V13.0.88"
        /*0030*/ 	.string	"Build cuda_13.0.r13.0/compiler.36424714_0"
        /*0030*/ 	.string	"-arch sm_100 -m 64 "



//--------------------- .note.nv.cuinfo           --------------------------
	.section	.note.nv.cuinfo,"",@"SHT_NOTE"
	.sectionflags	@"SHF_NOTE_NV_CUINFO"
        /*0018*/ 	.short	0x0002
        /*001a*/ 	.short	0x0064
        /*001c*/ 	.short	0x0082
	.zero		2


//--------------------- .nv.info                  --------------------------
	.section	.nv.info,"",@"SHT_CUDA_INFO"
	.align	4


	//----- nvinfo : EIATTR_REGCOUNT
	.align		4
        /*0000*/ 	.byte	0x04, 0x2f
        /*0002*/ 	.short	(.L_1 - .L_0)
	.align		4
.L_0:
        /*0004*/ 	.word	index@(_Z11sdt_computePhPiPfiiS1_ii)
        /*0008*/ 	.word	0x0000001b


	//----- nvinfo : EIATTR_FRAME_SIZE
	.align		4
.L_1:
        /*000c*/ 	.byte	0x04, 0x11
        /*000e*/ 	.short	(.L_3 - .L_2)
	.align		4
.L_2:
        /*0010*/ 	.word	index@(_Z11sdt_computePhPiPfiiS1_ii)
        /*0014*/ 	.word	0x00000000


	//----- nvinfo : EIATTR_REGCOUNT
	.align		4
.L_3:
        /*0018*/ 	.byte	0x04, 0x2f
        /*001a*/ 	.short	(.L_5 - .L_4)
	.align		4
.L_4:
        /*001c*/ 	.word	index@(_Z10final_compPhPfS0_S0_)
        /*0020*/ 	.word	0x0000000d


	//----- nvinfo : EIATTR_FRAME_SIZE
	.align		4
.L_5:
        /*0024*/ 	.byte	0x04, 0x11
        /*0026*/ 	.short	(.L_7 - .L_6)
	.align		4
.L_6:
        /*0028*/ 	.word	index@($__internal_0_$__cuda_sm20_sqrt_rn_f32_slowpath)
        /*002c*/ 	.word	0x00000000


	//----- nvinfo : EIATTR_FRAME_SIZE
	.align		4
.L_7:
        /*0030*/ 	.byte	0x04, 0x11
        /*0032*/ 	.short	(.L_9 - .L_8)
	.align		4
.L_8:
        /*0034*/ 	.word	index@(_Z10final_compPhPfS0_S0_)
        /*0038*/ 	.word	0x00000000


	//----- nvinfo : EIATTR_MIN_STACK_SIZE
	.align		4
.L_9:
        /*003c*/ 	.byte	0x04, 0x12
        /*003e*/ 	.short	(.L_11 - .L_10)
	.align		4
.L_10:
        /*0040*/ 	.word	index@(_Z10final_compPhPfS0_S0_)
        /*0044*/ 	.word	0x00000000


	//----- nvinfo : EIATTR_MIN_STACK_SIZE
	.align		4
.L_11:
        /*0048*/ 	.byte	0x04, 0x12
        /*004a*/ 	.short	(.L_13 - .L_12)
	.align		4
.L_12:
        /*004c*/ 	.word	index@(_Z11sdt_computePhPiPfiiS1_ii)
        /*0050*/ 	.word	0x00000000
.L_13:


//--------------------- .nv.compat                --------------------------
	.section	.nv.compat,"",@"SHT_CUDA_COMPAT_INFO"
	.align	4
        /*0000*/ 	.byte	0x02, 0x09, 0x00, 0x00, 0x02, 0x02, 0x01, 0x00, 0x02, 0x05, 0x05, 0x00, 0x03, 0x07, 0x01, 0x01
        /*0010*/ 	.byte	0x02, 0x03, 0x00, 0x00, 0x02, 0x06, 0x01, 0x00, 0x04, 0x0b, 0x08, 0x00, 0x01, 0x00, 0x00, 0x00
        /*0020*/ 	.byte	0x00, 0x00, 0x00, 0x00


//--------------------- .nv.info._Z10final_compPhPfS0_S0_ --------------------------
	.section	.nv.info._Z10final_compPhPfS0_S0_,"",@"SHT_CUDA_INFO"
	.sectionflags	@""
	.align	4


	//----- nvinfo : EIATTR_CUDA_API_VERSION
	.align		4
        /*0000*/ 	.byte	0x04, 0x37
        /*0002*/ 	.short	(.L_15 - .L_14)
.L_14:
        /*0004*/ 	.word	0x00000082


	//----- nvinfo : EIATTR_KPARAM_INFO
	.align		4
.L_15:
        /*0008*/ 	.byte	0x04, 0x17
        /*000a*/ 	.short	(.L_17 - .L_16)
.L_16:
        /*000c*/ 	.word	0x00000000
        /*0010*/ 	.short	0x0003
        /*0012*/ 	.short	0x0018
        /*0014*/ 	.byte	0x00, 0xf5, 0x21, 0x00


	//----- nvinfo : EIATTR_KPARAM_INFO
	.align		4
.L_17:
        /*0018*/ 	.byte	0x04, 0x17
        /*001a*/ 	.short	(.L_19 - .L_18)
.L_18:
        /*001c*/ 	.word	0x00000000
        /*0020*/ 	.short	0x0002
        /*0022*/ 	.short	0x0010
        /*0024*/ 	.byte	0x00, 0xf5, 0x21, 0x00


	//----- nvinfo : EIATTR_KPARAM_INFO
	.align		4
.L_19:
        /*0028*/ 	.byte	0x04, 0x17
        /*002a*/ 	.short	(.L_21 - .L_20)
.L_20:
        /*002c*/ 	.word	0x00000000
        /*0030*/ 	.short	0x0001
        /*0032*/ 	.short	0x0008
        /*0034*/ 	.byte	0x00, 0xf5, 0x21, 0x00


	//----- nvinfo : EIATTR_KPARAM_INFO
	.align		4
.L_21:
        /*0038*/ 	.byte	0x04, 0x17
        /*003a*/ 	.short	(.L_23 - .L_22)
.L_22:
        /*003c*/ 	.word	0x00000000
        /*0040*/ 	.short	0x0000
        /*0042*/ 	.short	0x0000
        /*0044*/ 	.byte	0x00, 0xf5, 0x21, 0x00


	//----- nvinfo : EIATTR_SPARSE_MMA_MASK
	.align		4
.L_23:
        /*0048*/ 	.byte	0x03, 0x50
        /*004a*/ 	.short	0x0000


	//----- nvinfo : EIATTR_MAXREG_COUNT
	.align		4
        /*004c*/ 	.byte	0x03, 0x1b
        /*004e*/ 	.short	0x00ff


	//----- nvinfo : EIATTR_MERCURY_ISA_VERSION
	.align		4
        /*0050*/ 	.byte	0x03, 0x5f
        /*0052*/ 	.short	0x0101


	//----- nvinfo : EIATTR_VRC_CTA_INIT_COUNT
	.align		4
        /*0054*/ 	.byte	0x02, 0x4a
	.zero		1
	.zero		1


	//----- nvinfo : EIATTR_EXIT_INSTR_OFFSETS
	.align		4
        /*0058*/ 	.byte	0x04, 0x1c
        /*005a*/ 	.short	(.L_25 - .L_24)


	//   ....[0]....
.L_24:
        /*005c*/ 	.word	0x00000250


	//----- nvinfo : EIATTR_CRS_STACK_SIZE
	.align		4
.L_25:
        /*0060*/ 	.byte	0x04, 0x1e
        /*0062*/ 	.short	(.L_27 - .L_26)
.L_26:
        /*0064*/ 	.word	0x00000000


	//----- nvinfo : EIATTR_CBANK_PARAM_SIZE
	.align		4
.L_27:
        /*0068*/ 	.byte	0x03, 0x19
        /*006a*/ 	.short	0x0020


	//----- nvinfo : EIATTR_PARAM_CBANK
	.align		4
        /*006c*/ 	.byte	0x04, 0x0a
        /*006e*/ 	.short	(.L_29 - .L_28)
	.align		4
.L_28:
        /*0070*/ 	.word	index@(.nv.constant0._Z10final_compPhPfS0_S0_)
        /*0074*/ 	.short	0x0380
        /*0076*/ 	.short	0x0020


	//----- nvinfo : EIATTR_SW_WAR
	.align		4
.L_29:
        /*0078*/ 	.byte	0x04, 0x36
        /*007a*/ 	.short	(.L_31 - .L_30)
.L_30:
        /*007c*/ 	.word	0x00000008
.L_31:


//--------------------- .nv.info._Z11sdt_computePhPiPfiiS1_ii --------------------------
	.section	.nv.info._Z11sdt_computePhPiPfiiS1_ii,"",@"SHT_CUDA_INFO"
	.sectionflags	@""
	.align	4


	//----- nvinfo : EIATTR_CUDA_API_VERSION
	.align		4
        /*0000*/ 	.byte	0x04, 0x37
        /*0002*/ 	.short	(.L_33 - .L_32)
.L_32:
        /*0004*/ 	.word	0x00000082


	//----- nvinfo : EIATTR_KPARAM_INFO
	.align		4
.L_33:
        /*0008*/ 	.byte	0x04, 0x17
        /*000a*/ 	.short	(.L_35 - .L_34)
.L_34:
        /*000c*/ 	.word	0x00000000
        /*0010*/ 	.short	0x0007
        /*0012*/ 	.short	0x002c
        /*0014*/ 	.byte	0x00, 0xf0, 0x11, 0x00


	//----- nvinfo : EIATTR_KPARAM_INFO
	.align		4
.L_35:
        /*0018*/ 	.byte	0x04, 0x17
        /*001a*/ 	.short	(.L_37 - .L_36)
.L_36:
        /*001c*/ 	.word	0x00000000
        /*0020*/ 	.short	0x0006
        /*0022*/ 	.short	0x0028
        /*0024*/ 	.byte	0x00, 0xf0, 0x11, 0x00


	//----- nvinfo : EIATTR_KPARAM_INFO
	.align		4
.L_37:
        /*0028*/ 	.byte	0x04, 0x17
        /*002a*/ 	.short	(.L_39 - .L_38)
.L_38:
        /*002c*/ 	.word	0x00000000
        /*0030*/ 	.short	0x0005
        /*0032*/ 	.short	0x0020
        /*0034*/ 	.byte	0x00, 0xf5, 0x21, 0x00


	//----- nvinfo : EIATTR_KPARAM_INFO
	.align		4
.L_39:
        /*0038*/ 	.byte	0x04, 0x17
        /*003a*/ 	.short	(.L_41 - .L_40)
.L_40:
        /*003c*/ 	.word	0x00000000
        /*0040*/ 	.short	0x0004
        /*0042*/ 	.short	0x001c
        /*0044*/ 	.byte	0x00, 0xf0, 0x11, 0x00


	//----- nvinfo : EIATTR_KPARAM_INFO
	.align		4
.L_41:
        /*0048*/ 	.byte	0x04, 0x17
        /*004a*/ 	.short	(.L_43 - .L_42)
.L_42:
        /*004c*/ 	.word	0x00000000
        /*0050*/ 	.short	0x0003
        /*0052*/ 	.short	0x0018
        /*0054*/ 	.byte	0x00, 0xf0, 0x11, 0x00


	//----- nvinfo : EIATTR_KPARAM_INFO
	.align		4
.L_43:
        /*0058*/ 	.byte	0x04, 0x17
        /*005a*/ 	.short	(.L_45 - .L_44)
.L_44:
        /*005c*/ 	.word	0x00000000
        /*0060*/ 	.short	0x0002
        /*0062*/ 	.short	0x0010
        /*0064*/ 	.byte	0x00, 0xf5, 0x21, 0x00


	//----- nvinfo : EIATTR_KPARAM_INFO
	.align		4
.L_45:
        /*0068*/ 	.byte	0x04, 0x17
        /*006a*/ 	.short	(.L_47 - .L_46)
.L_46:
        /*006c*/ 	.word	0x00000000
        /*0070*/ 	.short	0x0001
        /*0072*/ 	.short	0x0008
        /*0074*/ 	.byte	0x00, 0xf5, 0x21, 0x00


	//----- nvinfo : EIATTR_KPARAM_INFO
	.align		4
.L_47:
        /*0078*/ 	.byte	0x04, 0x17
        /*007a*/ 	.short	(.L_49 - .L_48)
.L_48:
        /*007c*/ 	.word	0x00000000
        /*0080*/ 	.short	0x0000
        /*0082*/ 	.short	0x0000
        /*0084*/ 	.byte	0x00, 0xf5, 0x21, 0x00


	//----- nvinfo : EIATTR_SPARSE_MMA_MASK
	.align		4
.L_49:
        /*0088*/ 	.byte	0x03, 0x50
        /*008a*/ 	.short	0x0000


	//----- nvinfo : EIATTR_MAXREG_COUNT
	.align		4
        /*008c*/ 	.byte	0x03, 0x1b
        /*008e*/ 	.short	0x00ff


	//----- nvinfo : EIATTR_NUM_BARRIERS
	.align		4
        /*0090*/ 	.byte	0x02, 0x4c
        /*0092*/ 	.byte	0x01
	.zero		1


	//----- nvinfo : EIATTR_MERCURY_ISA_VERSION
	.align		4
        /*0094*/ 	.byte	0x03, 0x5f
        /*0096*/ 	.short	0x0101


	//----- nvinfo : EIATTR_VRC_CTA_INIT_COUNT
	.align		4
        /*0098*/ 	.byte	0x02, 0x4a
	.zero		1
	.zero		1


	//----- nvinfo : EIATTR_EXIT_INSTR_OFFSETS
	.align		4
        /*009c*/ 	.byte	0x04, 0x1c
        /*009e*/ 	.short	(.L_51 - .L_50)


	//   ....[0]....
.L_50:
        /*00a0*/ 	.word	0x00001670


	//----- nvinfo : EIATTR_CBANK_PARAM_SIZE
	.align		4
.L_51:
        /*00a4*/ 	.byte	0x03, 0x19
        /*00a6*/ 	.short	0x0030


	//----- nvinfo : EIATTR_PARAM_CBANK
	.align		4
        /*00a8*/ 	.byte	0x04, 0x0a
        /*00aa*/ 	.short	(.L_53 - .L_52)
	.align		4
.L_52:
        /*00ac*/ 	.word	index@(.nv.constant0._Z11sdt_computePhPiPfiiS1_ii)
        /*00b0*/ 	.short	0x0380
        /*00b2*/ 	.short	0x0030


	//----- nvinfo : EIATTR_SW_WAR
	.align		4
.L_53:
        /*00b4*/ 	.byte	0x04, 0x36
        /*00b6*/ 	.short	(.L_55 - .L_54)
.L_54:
        /*00b8*/ 	.word	0x00000008
.L_55:


//--------------------- .nv.callgraph             --------------------------
	.section	.nv.callgraph,"",@"SHT_CUDA_CALLGRAPH"
	.align	4
	.sectionentsize	8
	.align		4
        /*0000*/ 	.word	0x00000000
	.align		4
        /*0004*/ 	.word	0xffffffff
	.align		4
        /*0008*/ 	.word	0x00000000
	.align		4
        /*000c*/ 	.word	0xfffffffe
	.align		4
        /*0010*/ 	.word	0x00000000
	.align		4
        /*0014*/ 	.word	0xfffffffd
	.align		4
        /*0018*/ 	.word	0x00000000
	.align		4
        /*001c*/ 	.word	0xfffffffc


//--------------------- .text._Z10final_compPhPfS0_S0_ --------------------------
	.section	.text._Z10final_compPhPfS0_S0_,"ax",@progbits
	.align	128
        .global         _Z10final_compPhPfS0_S0_
        .type           _Z10final_compPhPfS0_S0_,@function
        .size           _Z10final_compPhPfS0_S0_,(.L_x_16 - _Z10final_compPhPfS0_S0_)
        .other          _Z10final_compPhPfS0_S0_,@"STO_CUDA_ENTRY STV_DEFAULT"
_Z10final_compPhPfS0_S0_:
.text._Z10final_compPhPfS0_S0_:
[----:B------:R-:W-:Y:S01]  /*0000*/  LDC R1, c[0x0][0x37c] ;  /* 0x0000df00ff017b82 */ /* 0x000fe20000000800 */
[----:B------:R-:W0:Y:S07]  /*0010*/  S2R R2, SR_TID.X ;  /* 0x0000000000027919 */ /* 0x000e2e0000002100 */
[----:B------:R-:W1:Y:S01]  /*0020*/  LDC.64 R4, c[0x0][0x388] ;  /* 0x0000e200ff047b82 */ /* 0x000e620000000a00 */
[----:B------:R-:W0:Y:S01]  /*0030*/  LDCU UR6, c[0x0][0x360] ;  /* 0x00006c00ff0677ac */ /* 0x000e220008000800 */
[----:B------:R-:W0:Y:S01]  /*0040*/  S2R R3, SR_CTAID.X ;  /* 0x0000000000037919 */ /* 0x000e220000002500 */
[----:B------:R-:W2:Y:S05]  /*0050*/  LDCU.64 UR4, c[0x0][0x358] ;  /* 0x00006b00ff0477ac */ /* 0x000eaa0008000a00 */
[----:B------:R-:W3:Y:S01]  /*0060*/  LDC.64 R6, c[0x0][0x390] ;  /* 0x0000e400ff067b82 */ /* 0x000ee20000000a00 */
[----:B------:R-:W4:Y:S01]  /*0070*/  LDCU.64 UR8, c[0x0][0x380] ;  /* 0x00007000ff0877ac */ /* 0x000f220008000a00 */
[----:B0-----:R-:W-:-:S04]  /*0080*/  IMAD R2, R3, UR6, R2 ;  /* 0x0000000603027c24 */ /* 0x001fc8000f8e0202 */
[----:B-1----:R-:W-:-:S04]  /*0090*/  IMAD.WIDE R4, R2, 0x4, R4 ;  /* 0x0000000402047825 */ /* 0x002fc800078e0204 */
[C---:B---3--:R-:W-:Y:S02]  /*00a0*/  IMAD.WIDE R6, R2.reuse, 0x4, R6 ;  /* 0x0000000402067825 */ /* 0x048fe400078e0206 */
[----:B--2---:R-:W2:Y:S04]  /*00b0*/  LDG.E R4, desc[UR4][R4.64] ;  /* 0x0000000404047981 */ /* 0x004ea8000c1e1900 */
[----:B------:R-:W2:Y:S01]  /*00c0*/  LDG.E R7, desc[UR4][R6.64] ;  /* 0x0000000406077981 */ /* 0x000ea2000c1e1900 */
[----:B----4-:R-:W-:-:S04]  /*00d0*/  IADD3 R8, P0, PT, R2, UR8, RZ ;  /* 0x0000000802087c10 */ /* 0x010fc8000ff1e0ff */
[----:B------:R-:W-:-:S05]  /*00e0*/  LEA.HI.X.SX32 R9, R2, UR9, 0x1, P0 ;  /* 0x0000000902097c11 */ /* 0x000fca00080f0eff */
[----:B------:R-:W3:Y:S01]  /*00f0*/  LDG.E.U8 R8, desc[UR4][R8.64] ;  /* 0x0000000408087981 */ /* 0x000ee2000c1e1100 */
[----:B------:R-:W-:Y:S01]  /*0100*/  BSSY.RECONVERGENT B0, `(.L_x_0) ;  /* 0x0000010000007945 */ /* 0x000fe20003800200 */
[----:B--2---:R-:W-:-:S04]  /*0110*/  FSETP.GT.AND P0, PT, R4, R7, PT ;  /* 0x000000070400720b */ /* 0x004fc80003f04000 */
[----:B------:R-:W-:-:S04]  /*0120*/  FSEL R0, R7, R4, P0 ;  /* 0x0000000407007208 */ /* 0x000fc80000000000 */
[----:B------:R-:W-:Y:S01]  /*0130*/  IADD3 R10, PT, PT, R0, -0xd000000, RZ ;  /* 0xf3000000000a7810 */ /* 0x000fe20007ffe0ff */
[----:B------:R0:W1:Y:S01]  /*0140*/  MUFU.RSQ R3, R0 ;  /* 0x0000000000037308 */ /* 0x0000620000001400 */
[----:B---3--:R-:W-:Y:S02]  /*0150*/  ISETP.GT.U32.AND P0, PT, R8, 0x7e, PT ;  /* 0x0000007e0800780c */ /* 0x008fe40003f04070 */
[----:B------:R-:W-:-:S13]  /*0160*/  ISETP.GT.U32.AND P1, PT, R10, 0x727fffff, PT ;  /* 0x727fffff0a00780c */ /* 0x000fda0003f24070 */
[----:B0-----:R-:W-:Y:S05]  /*0170*/  @!P1 BRA `(.L_x_1) ;  /* 0x0000000000109947 */ /* 0x001fea0003800000 */
[----:B------:R-:W-:-:S07]  /*0180*/  MOV R8, 0x1a0 ;  /* 0x000001a000087802 */ /* 0x000fce0000000f00 */
[----:B-1----:R-:W-:Y:S05]  /*0190*/  CALL.REL.NOINC `($__internal_0_$__cuda_sm20_sqrt_rn_f32_slowpath) ;  /* 0x0000000000307944 */ /* 0x002fea0003c00000 */
[----:B------:R-:W-:Y:S01]  /*01a0*/  MOV R0, R3 ;  /* 0x0000000300007202 */ /* 0x000fe20000000f00 */
[----:B------:R-:W-:Y:S06]  /*01b0*/  BRA `(.L_x_2) ;  /* 0x0000000000107947 */ /* 0x000fec0003800000 */
.L_x_1:
[----:B-1----:R-:W-:Y:S01]  /*01c0*/  FMUL.FTZ R5, R0, R3 ;  /* 0x0000000300057220 */ /* 0x002fe20000410000 */
[----:B------:R-:W-:-:S03]  /*01d0*/  FMUL.FTZ R3, R3, 0.5 ;  /* 0x3f00000003037820 */ /* 0x000fc60000410000 */
[----:B------:R-:W-:-:S04]  /*01e0*/  FFMA R0, -R5, R5, R0 ;  /* 0x0000000505007223 */ /* 0x000fc80000000100 */
[----:B------:R-:W-:-:S07]  /*01f0*/  FFMA R0, R0, R3, R5 ;  /* 0x0000000300007223 */ /* 0x000fce0000000005 */
.L_x_2:
[----:B------:R-:W-:Y:S05]  /*0200*/  BSYNC.RECONVERGENT B0 ;  /* 0x0000000000007941 */ /* 0x000fea0003800200 */
.L_x_0:
[----:B------:R-:W0:Y:S01]  /*0210*/  LDC.64 R4, c[0x0][0x398] ;  /* 0x0000e600ff047b82 */ /* 0x000e220000000a00 */
[----:B------:R-:W-:Y:S01]  /*0220*/  FSEL R7, R0, -R0, P0 ;  /* 0x8000000000077208 */ /* 0x000fe20000000000 */
[----:B0-----:R-:W-:-:S05]  /*0230*/  IMAD.WIDE R2, R2, 0x4, R4 ;  /* 0x0000000402027825 */ /* 0x001fca00078e0204 */
[----:B------:R-:W-:Y:S01]  /*0240*/  STG.E desc[UR4][R2.64], R7 ;  /* 0x0000000702007986 */ /* 0x000fe2000c101904 */
[----:B------:R-:W-:Y:S05]  /*0250*/  EXIT ;  /* 0x000000000000794d */ /* 0x000fea0003800000 */
        .weak           $__internal_0_$__cuda_sm20_sqrt_rn_f32_slowpath
        .type           $__internal_0_$__cuda_sm20_sqrt_rn_f32_slowpath,@function
        .size           $__internal_0_$__cuda_sm20_sqrt_rn_f32_slowpath,(.L_x_16 - $__internal_0_$__cuda_sm20_sqrt_rn_f32_slowpath)
$__internal_0_$__cuda_sm20_sqrt_rn_f32_slowpath:
[----:B------:R-:W-:-:S13]  /*0260*/  LOP3.LUT P1, RZ, R0, 0x7fffffff, RZ, 0xc0, !PT ;  /* 0x7fffffff00ff7812 */ /* 0x000fda000782c0ff */
[----:B------:R-:W-:Y:S01]  /*0270*/  @!P1 MOV R3, R0 ;  /* 0x0000000000039202 */ /* 0x000fe20000000f00 */
[----:B------:R-:W-:Y:S06]  /*0280*/  @!P1 BRA `(.L_x_3) ;  /* 0x0000000000409947 */ /* 0x000fec0003800000 */
[----:B------:R-:W-:-:S13]  /*0290*/  FSETP.GEU.FTZ.AND P1, PT, R0, RZ, PT ;  /* 0x000000ff0000720b */ /* 0x000fda0003f3e000 */
[----:B------:R-:W-:Y:S01]  /*02a0*/  @!P1 MOV R3, 0x7fffffff ;  /* 0x7fffffff00039802 */ /* 0x000fe20000000f00 */
[----:B------:R-:W-:Y:S06]  /*02b0*/  @!P1 BRA `(.L_x_3) ;  /* 0x0000000000349947 */ /* 0x000fec0003800000 */
[----:B------:R-:W-:-:S13]  /*02c0*/  FSETP.GTU.FTZ.AND P1, PT, |R0|, +INF , PT ;  /* 0x7f8000000000780b */ /* 0x000fda0003f3c200 */
[----:B------:R-:W-:Y:S01]  /*02d0*/  @P1 FADD.FTZ R3, R0, 1 ;  /* 0x3f80000000031421 */ /* 0x000fe20000010000 */
[----:B------:R-:W-:Y:S06]  /*02e0*/  @P1 BRA `(.L_x_3) ;  /* 0x0000000000281947 */ /* 0x000fec0003800000 */
[----:B------:R-:W-:-:S13]  /*02f0*/  FSETP.NEU.FTZ.AND P1, PT, |R0|, +INF , PT ;  /* 0x7f8000000000780b */ /* 0x000fda0003f3d200 */
[----:B------:R-:W-:-:S04]  /*0300*/  @P1 FFMA R4, R0, 1.84467440737095516160e+19, RZ ;  /* 0x5f80000000041823 */ /* 0x000fc800000000ff */
[----:B------:R-:W0:Y:S02]  /*0310*/  @P1 MUFU.RSQ R3, R4 ;  /* 0x0000000400031308 */ /* 0x000e240000001400 */
[----:B0-----:R-:W-:Y:S01]  /*0320*/  @P1 FMUL.FTZ R5, R4, R3 ;  /* 0x0000000304051220 */ /* 0x001fe20000410000 */
[----:B------:R-:W-:Y:S01]  /*0330*/  @P1 FMUL.FTZ R7, R3, 0.5 ;  /* 0x3f00000003071820 */ /* 0x000fe20000410000 */
[----:B------:R-:W-:Y:S02]  /*0340*/  @!P1 MOV R3, R0 ;  /* 0x0000000000039202 */ /* 0x000fe40000000f00 */
[----:B------:R-:W-:-:S04]  /*0350*/  @P1 FADD.FTZ R6, -R5, -RZ ;  /* 0x800000ff05061221 */ /* 0x000fc80000010100 */
[----:B------:R-:W-:-:S04]  /*0360*/  @P1 FFMA R6, R5, R6, R4 ;  /* 0x0000000605061223 */ /* 0x000fc80000000004 */
[----:B------:R-:W-:-:S04]  /*0370*/  @P1 FFMA R6, R6, R7, R5 ;  /* 0x0000000706061223 */ /* 0x000fc80000000005 */
[----:B------:R-:W-:-:S07]  /*0380*/  @P1 FMUL.FTZ R3, R6, 2.3283064365386962891e-10 ;  /* 0x2f80000006031820 */ /* 0x000fce0000410000 */
.L_x_3:
[----:B------:R-:W-:Y:S01]  /*0390*/  HFMA2 R5, -RZ, RZ, 0, 0 ;  /* 0x00000000ff057431 */ /* 0x000fe200000001ff */
[----:B------:R-:W-:-:S04]  /*03a0*/  MOV R4, R8 ;  /* 0x0000000800047202 */ /* 0x000fc80000000f00 */
[----:B------:R-:W-:Y:S05]  /*03b0*/  RET.REL.NODEC R4 `(_Z10final_compPhPfS0_S0_) ;  /* 0xfffffffc04107950 */ /* 0x000fea0003c3ffff */
.L_x_4:
[----:B------:R-:W-:-:S00]  /*03c0*/  BRA `(.L_x_4) ;  /* 0xfffffffc00fc7947 */ /* 0x000fc0000383ffff */
[----:B------:R-:W-:-:S00]  /*03d0*/  NOP ;  /* 0x0000000000007918 */ /* 0x000fc00000000000 */
        /* <DEDUP_REMOVED lines=10> */
.L_x_16:


//--------------------- .text._Z11sdt_computePhPiPfiiS1_ii --------------------------
	.section	.text._Z11sdt_computePhPiPfiiS1_ii,"ax",@progbits
	.align	128
        .global         _Z11sdt_computePhPiPfiiS1_ii
        .type           _Z11sdt_computePhPiPfiiS1_ii,@function
        .size           _Z11sdt_computePhPiPfiiS1_ii,(.L_x_18 - _Z11sdt_computePhPiPfiiS1_ii)
        .other          _Z11sdt_computePhPiPfiiS1_ii,@"STO_CUDA_ENTRY STV_DEFAULT"
_Z11sdt_computePhPiPfiiS1_ii:
.text._Z11sdt_computePhPiPfiiS1_ii:
[----:B------:R-:W-:Y:S01]  /*0000*/  LDC R1, c[0x0][0x37c] ;  /* 0x0000df00ff017b82 */ /* 0x000fe20000000800 */
[----:B------:R-:W0:Y:S01]  /*0010*/  LDCU.64 UR8, c[0x0][0x3a8] ;  /* 0x00007500ff0877ac */ /* 0x000e220008000a00 */
[----:B------:R-:W1:Y:S01]  /*0020*/  LDCU.64 UR10, c[0x0][0x358] ;  /* 0x00006b00ff0a77ac */ /* 0x000e620008000a00 */
[----:B0-----:R-:W-:-:S09]  /*0030*/  UISETP.GE.AND UP0, UPT, UR8, UR9, UPT ;  /* 0x000000090800728c */ /* 0x001fd2000bf06270 */
[----:B-1----:R-:W-:Y:S05]  /*0040*/  BRA.U UP0, `(.L_x_5) ;  /* 0x0000000500947547 */ /* 0x002fea000b800000 */
[----:B------:R-:W0:Y:S01]  /*0050*/  LDCU UR13, c[0x0][0x3a8] ;  /* 0x00007500ff0d77ac */ /* 0x000e220008000800 */
[----:B------:R-:W-:Y:S02]  /*0060*/  UIADD3 UR4, UPT, UPT, UR8, -UR9, URZ ;  /* 0x8000000908047290 */ /* 0x000fe4000fffe0ff */
[----:B------:R-:W-:Y:S02]  /*0070*/  UIADD3 UR5, UPT, UPT, -UR8, UR9, URZ ;  /* 0x0000000908057290 */ /* 0x000fe4000fffe1ff */
[----:B------:R-:W-:Y:S02]  /*0080*/  UISETP.GT.U32.AND UP1, UPT, UR4, -0x10, UPT ;  /* 0xfffffff00400788c */ /* 0x000fe4000bf24070 */
[----:B------:R-:W-:Y:S01]  /*0090*/  ULOP3.LUT UR12, UR5, 0xf, URZ, 0xc0, !UPT ;  /* 0x0000000f050c7892 */ /* 0x000fe2000f8ec0ff */
[----:B------:R-:W-:-:S03]  /*00a0*/  UMOV UR4, URZ ;  /* 0x000000ff00047c82 */ /* 0x000fc60008000000 */
[----:B------:R-:W-:Y:S01]  /*00b0*/  UISETP.NE.AND UP0, UPT, UR12, URZ, UPT ;  /* 0x000000ff0c00728c */ /* 0x000fe2000bf05270 */
[----:B0-----:R-:W-:Y:S02]  /*00c0*/  IMAD.U32 R0, RZ, RZ, UR13 ;  /* 0x0000000dff007e24 */ /* 0x001fe4000f8e00ff */
[----:B------:R-:W-:Y:S08]  /*00d0*/  BRA.U UP1, `(.L_x_6) ;  /* 0x0000000101907547 */ /* 0x000ff0000b800000 */
[----:B------:R-:W0:Y:S01]  /*00e0*/  LDC.64 R20, c[0x0][0x388] ;  /* 0x0000e200ff147b82 */ /* 0x000e220000000a00 */
[----:B------:R-:W-:Y:S01]  /*00f0*/  UMOV UR6, 0x400 ;  /* 0x0000040000067882 */ /* 0x000fe20000000000 */
[----:B------:R-:W-:Y:S01]  /*0100*/  ULOP3.LUT UR4, UR5, 0xfffffff0, URZ, 0xc0, !UPT ;  /* 0xfffffff005047892 */ /* 0x000fe2000f8ec0ff */
[----:B------:R-:W-:-:S05]  /*0110*/  MOV R0, UR13 ;  /* 0x0000000d00007c02 */ /* 0x000fca0008000f00 */
[----:B------:R-:W1:Y:S01]  /*0120*/  S2UR UR7, SR_CgaCtaId ;  /* 0x00000000000779c3 */ /* 0x000e620000008800 */
[----:B0-----:R-:W-:-:S05]  /*0130*/  IADD3 R20, P0, PT, R20, 0x20, RZ ;  /* 0x0000002014147810 */ /* 0x001fca0007f1e0ff */
[----:B------:R-:W-:Y:S01]  /*0140*/  IMAD.X R21, RZ, RZ, R21, P0 ;  /* 0x000000ffff157224 */ /* 0x000fe200000e0615 */
[----:B-1----:R-:W-:Y:S02]  /*0150*/  ULEA UR6, UR7, UR6, 0x18 ;  /* 0x0000000607067291 */ /* 0x002fe4000f8ec0ff */
[----:B------:R-:W-:Y:S02]  /*0160*/  UIADD3 UR7, UPT, UPT, -UR4, URZ, URZ ;  /* 0x000000ff04077290 */ /* 0x000fe4000fffe1ff */
[----:B------:R-:W-:-:S12]  /*0170*/  UIADD3 UR6, UPT, UPT, UR6, 0x20, URZ ;  /* 0x0000002006067890 */ /* 0x000fd8000fffe0ff */
.L_x_7:
[----:B------:R-:W-:-:S05]  /*0180*/  IMAD.WIDE R2, R0, 0x4, R20 ;  /* 0x0000000400027825 */ /* 0x000fca00078e0214 */
[----:B0-----:R-:W2:Y:S04]  /*0190*/  LDG.E R4, desc[UR10][R2.64+-0x20] ;  /* 0xffffe00a02047981 */ /* 0x001ea8000c1e1900 */
[----:B------:R-:W2:Y:S04]  /*01a0*/  LDG.E R5, desc[UR10][R2.64+-0x1c] ;  /* 0xffffe40a02057981 */ /* 0x000ea8000c1e1900 */
[----:B------:R-:W2:Y:S04]  /*01b0*/  LDG.E R6, desc[UR10][R2.64+-0x18] ;  /* 0xffffe80a02067981 */ /* 0x000ea8000c1e1900 */
[----:B------:R-:W2:Y:S04]  /*01c0*/  LDG.E R7, desc[UR10][R2.64+-0x14] ;  /* 0xffffec0a02077981 */ /* 0x000ea8000c1e1900 */
[----:B------:R-:W3:Y:S04]  /*01d0*/  LDG.E R8, desc[UR10][R2.64+-0x10] ;  /* 0xfffff00a02087981 */ /* 0x000ee8000c1e1900 */
[----:B------:R-:W3:Y:S04]  /*01e0*/  LDG.E R9, desc[UR10][R2.64+-0xc] ;  /* 0xfffff40a02097981 */ /* 0x000ee8000c1e1900 */
[----:B------:R-:W3:Y:S04]  /*01f0*/  LDG.E R10, desc[UR10][R2.64+-0x8] ;  /* 0xfffff80a020a7981 */ /* 0x000ee8000c1e1900 */
[----:B------:R-:W3:Y:S04]  /*0200*/  LDG.E R11, desc[UR10][R2.64+-0x4] ;  /* 0xfffffc0a020b7981 */ /* 0x000ee8000c1e1900 */
[----:B------:R-:W4:Y:S04]  /*0210*/  LDG.E R12, desc[UR10][R2.64] ;  /* 0x0000000a020c7981 */ /* 0x000f28000c1e1900 */
[----:B------:R-:W4:Y:S04]  /*0220*/  LDG.E R13, desc[UR10][R2.64+0x4] ;  /* 0x0000040a020d7981 */ /* 0x000f28000c1e1900 */
[----:B------:R-:W4:Y:S04]  /*0230*/  LDG.E R14, desc[UR10][R2.64+0x8] ;  /* 0x0000080a020e7981 */ /* 0x000f28000c1e1900 */
[----:B------:R-:W4:Y:S04]  /*0240*/  LDG.E R15, desc[UR10][R2.64+0xc] ;  /* 0x00000c0a020f7981 */ /* 0x000f28000c1e1900 */
[----:B------:R-:W5:Y:S04]  /*0250*/  LDG.E R16, desc[UR10][R2.64+0x10] ;  /* 0x0000100a02107981 */ /* 0x000f68000c1e1900 */
[----:B------:R-:W5:Y:S04]  /*0260*/  LDG.E R17, desc[UR10][R2.64+0x14] ;  /* 0x0000140a02117981 */ /* 0x000f68000c1e1900 */
[----:B------:R-:W5:Y:S04]  /*0270*/  LDG.E R18, desc[UR10][R2.64+0x18] ;  /* 0x0000180a02127981 */ /* 0x000f68000c1e1900 */
[----:B------:R-:W5:Y:S01]  /*0280*/  LDG.E R19, desc[UR10][R2.64+0x1c] ;  /* 0x00001c0a02137981 */ /* 0x000f62000c1e1900 */
[----:B------:R-:W-:Y:S01]  /*0290*/  UIADD3 UR7, UPT, UPT, UR7, 0x10, URZ ;  /* 0x0000001007077890 */ /* 0x000fe2000fffe0ff */
[----:B------:R-:W-:-:S03]  /*02a0*/  VIADD R0, R0, 0x10 ;  /* 0x0000001000007836 */ /* 0x000fc60000000000 */
[----:B------:R-:W-:Y:S01]  /*02b0*/  UISETP.NE.AND UP1, UPT, UR7, URZ, UPT ;  /* 0x000000ff0700728c */ /* 0x000fe2000bf25270 */
[----:B--2---:R0:W-:Y:S04]  /*02c0*/  STS.128 [UR6+-0x20], R4 ;  /* 0xffffe004ff007988 */ /* 0x0041e80008000c06 */
[----:B---3--:R0:W-:Y:S04]  /*02d0*/  STS.128 [UR6+-0x10], R8 ;  /* 0xfffff008ff007988 */ /* 0x0081e80008000c06 */
[----:B----4-:R0:W-:Y:S04]  /*02e0*/  STS.128 [UR6], R12 ;  /* 0x0000000cff007988 */ /* 0x0101e80008000c06 */
[----:B-----5:R0:W-:Y:S01]  /*02f0*/  STS.128 [UR6+0x10], R16 ;  /* 0x00001010ff007988 */ /* 0x0201e20008000c06 */
[----:B------:R-:W-:Y:S01]  /*0300*/  UIADD3 UR6, UPT, UPT, UR6, 0x40, URZ ;  /* 0x0000004006067890 */ /* 0x000fe2000fffe0ff */
[----:B------:R-:W-:Y:S11]  /*0310*/  BRA.U UP1, `(.L_x_7) ;  /* 0xfffffffd01987547 */ /* 0x000ff6000b83ffff */
.L_x_6:
[----:B------:R-:W-:Y:S05]  /*0320*/  BRA.U !UP0, `(.L_x_5) ;  /* 0x0000000108dc7547 */ /* 0x000fea000b800000 */
[----:B------:R-:W-:Y:S02]  /*0330*/  UISETP.GE.U32.AND UP0, UPT, UR12, 0x8, UPT ;  /* 0x000000080c00788c */ /* 0x000fe4000bf06070 */
[----:B------:R-:W-:-:S04]  /*0340*/  ULOP3.LUT UR13, UR5, 0x7, URZ, 0xc0, !UPT ;  /* 0x00000007050d7892 */ /* 0x000fc8000f8ec0ff */
[----:B------:R-:W-:-:S03]  /*0350*/  UISETP.NE.AND UP1, UPT, UR13, URZ, UPT ;  /* 0x000000ff0d00728c */ /* 0x000fc6000bf25270 */
[----:B------:R-:W-:Y:S08]  /*0360*/  BRA.U !UP0, `(.L_x_8) ;  /* 0x0000000108487547 */ /* 0x000ff0000b800000 */
[----:B------:R-:W1:Y:S02]  /*0370*/  LDC.64 R2, c[0x0][0x388] ;  /* 0x0000e200ff027b82 */ /* 0x000e640000000a00 */
[----:B-1----:R-:W-:-:S05]  /*0380*/  IMAD.WIDE R2, R0, 0x4, R2 ;  /* 0x0000000400027825 */ /* 0x002fca00078e0202 */
[----:B0-----:R-:W2:Y:S04]  /*0390*/  LDG.E R4, desc[UR10][R2.64] ;  /* 0x0000000a02047981 */ /* 0x001ea8000c1e1900 */
[----:B------:R-:W2:Y:S04]  /*03a0*/  LDG.E R5, desc[UR10][R2.64+0x4] ;  /* 0x0000040a02057981 */ /* 0x000ea8000c1e1900 */
[----:B------:R-:W2:Y:S04]  /*03b0*/  LDG.E R6, desc[UR10][R2.64+0x8] ;  /* 0x0000080a02067981 */ /* 0x000ea8000c1e1900 */
[----:B------:R-:W2:Y:S04]  /*03c0*/  LDG.E R7, desc[UR10][R2.64+0xc] ;  /* 0x00000c0a02077981 */ /* 0x000ea8000c1e1900 */
[----:B------:R-:W3:Y:S04]  /*03d0*/  LDG.E R8, desc[UR10][R2.64+0x10] ;  /* 0x0000100a02087981 */ /* 0x000ee8000c1e1900 */
[----:B------:R-:W3:Y:S04]  /*03e0*/  LDG.E R9, desc[UR10][R2.64+0x14] ;  /* 0x0000140a02097981 */ /* 0x000ee8000c1e1900 */
[----:B------:R-:W3:Y:S04]  /*03f0*/  LDG.E R10, desc[UR10][R2.64+0x18] ;  /* 0x0000180a020a7981 */ /* 0x000ee8000c1e1900 */
[----:B------:R-:W3:Y:S01]  /*0400*/  LDG.E R11, desc[UR10][R2.64+0x1c] ;  /* 0x00001c0a020b7981 */ /* 0x000ee2000c1e1900 */
[----:B------:R-:W0:Y:S01]  /*0410*/  S2UR UR7, SR_CgaCtaId ;  /* 0x00000000000779c3 */ /* 0x000e220000008800 */
[----:B------:R-:W-:Y:S01]  /*0420*/  UMOV UR6, 0x400 ;  /* 0x0000040000067882 */ /* 0x000fe20000000000 */
[----:B------:R-:W-:Y:S01]  /*0430*/  VIADD R0, R0, 0x8 ;  /* 0x0000000800007836 */ /* 0x000fe20000000000 */
[----:B0-----:R-:W-:-:S04]  /*0440*/  ULEA UR6, UR7, UR6, 0x18 ;  /* 0x0000000607067291 */ /* 0x001fc8000f8ec0ff */
[----:B------:R-:W-:Y:S02]  /*0450*/  ULEA UR6, UR4, UR6, 0x2 ;  /* 0x0000000604067291 */ /* 0x000fe4000f8e10ff */
[----:B------:R-:W-:-:S07]  /*0460*/  UIADD3 UR4, UPT, UPT, UR4, 0x8, URZ ;  /* 0x0000000804047890 */ /* 0x000fce000fffe0ff */
[----:B--2---:R1:W-:Y:S04]  /*0470*/  STS.128 [UR6], R4 ;  /* 0x00000004ff007988 */ /* 0x0043e80008000c06 */
[----:B---3--:R1:W-:Y:S02]  /*0480*/  STS.128 [UR6+0x10], R8 ;  /* 0x00001008ff007988 */ /* 0x0083e40008000c06 */
.L_x_8:
[----:B------:R-:W-:Y:S05]  /*0490*/  BRA.U !UP1, `(.L_x_5) ;  /* 0x0000000109807547 */ /* 0x000fea000b800000 */
[----:B------:R-:W-:Y:S02]  /*04a0*/  UISETP.GE.U32.AND UP0, UPT, UR13, 0x4, UPT ;  /* 0x000000040d00788c */ /* 0x000fe4000bf06070 */
[----:B------:R-:W-:-:S04]  /*04b0*/  ULOP3.LUT UR5, UR5, 0x3, URZ, 0xc0, !UPT ;  /* 0x0000000305057892 */ /* 0x000fc8000f8ec0ff */
[----:B------:R-:W-:-:S03]  /*04c0*/  UISETP.NE.AND UP1, UPT, UR5, URZ, UPT ;  /* 0x000000ff0500728c */ /* 0x000fc6000bf25270 */
[----:B------:R-:W-:Y:S08]  /*04d0*/  BRA.U !UP0, `(.L_x_9) ;  /* 0x0000000108347547 */ /* 0x000ff0000b800000 */
[----:B------:R-:W2:Y:S02]  /*04e0*/  LDC.64 R2, c[0x0][0x388] ;  /* 0x0000e200ff027b82 */ /* 0x000ea40000000a00 */
[----:B--2---:R-:W-:-:S05]  /*04f0*/  IMAD.WIDE R2, R0, 0x4, R2 ;  /* 0x0000000400027825 */ /* 0x004fca00078e0202 */
[----:B01----:R-:W2:Y:S04]  /*0500*/  LDG.E R4, desc[UR10][R2.64] ;  /* 0x0000000a02047981 */ /* 0x003ea8000c1e1900 */
[----:B------:R-:W2:Y:S04]  /*0510*/  LDG.E R5, desc[UR10][R2.64+0x4] ;  /* 0x0000040a02057981 */ /* 0x000ea8000c1e1900 */
[----:B------:R-:W2:Y:S04]  /*0520*/  LDG.E R6, desc[UR10][R2.64+0x8] ;  /* 0x0000080a02067981 */ /* 0x000ea8000c1e1900 */
[----:B------:R-:W2:Y:S01]  /*0530*/  LDG.E R7, desc[UR10][R2.64+0xc] ;  /* 0x00000c0a02077981 */ /* 0x000ea2000c1e1900 */
[----:B------:R-:W0:Y:S01]  /*0540*/  S2UR UR7, SR_CgaCtaId ;  /* 0x00000000000779c3 */ /* 0x000e220000008800 */
[----:B------:R-:W-:Y:S01]  /*0550*/  UMOV UR6, 0x400 ;  /* 0x0000040000067882 */ /* 0x000fe20000000000 */
[----:B------:R-:W-:Y:S01]  /*0560*/  IADD3 R0, PT, PT, R0, 0x4, RZ ;  /* 0x0000000400007810 */ /* 0x000fe20007ffe0ff */
[----:B0-----:R-:W-:-:S04]  /*0570*/  ULEA UR6, UR7, UR6, 0x18 ;  /* 0x0000000607067291 */ /* 0x001fc8000f8ec0ff */
[----:B------:R-:W-:Y:S02]  /*0580*/  ULEA UR6, UR4, UR6, 0x2 ;  /* 0x0000000604067291 */ /* 0x000fe4000f8e10ff */
[----:B------:R-:W-:-:S07]  /*0590*/  UIADD3 UR4, UPT, UPT, UR4, 0x4, URZ ;  /* 0x0000000404047890 */ /* 0x000fce000fffe0ff */
[----:B--2---:R2:W-:Y:S05]  /*05a0*/  STS.128 [UR6], R4 ;  /* 0x00000004ff007988 */ /* 0x0045ea0008000c06 */
.L_x_9:
[----:B------:R-:W-:Y:S05]  /*05b0*/  BRA.U !UP1, `(.L_x_5) ;  /* 0x0000000109387547 */ /* 0x000fea000b800000 */
[----:B------:R-:W3:Y:S01]  /*05c0*/  S2UR UR7, SR_CgaCtaId ;  /* 0x00000000000779c3 */ /* 0x000ee20000008800 */
[----:B------:R-:W-:Y:S01]  /*05d0*/  UMOV UR6, 0x400 ;  /* 0x0000040000067882 */ /* 0x000fe20000000000 */
[----:B------:R-:W-:-:S06]  /*05e0*/  UIADD3 UR5, UPT, UPT, -UR5, URZ, URZ ;  /* 0x000000ff05057290 */ /* 0x000fcc000fffe1ff */
[----:B012---:R-:W0:Y:S01]  /*05f0*/  LDC.64 R4, c[0x0][0x388] ;  /* 0x0000e200ff047b82 */ /* 0x007e220000000a00 */
[----:B---3--:R-:W-:-:S04]  /*0600*/  ULEA UR6, UR7, UR6, 0x18 ;  /* 0x0000000607067291 */ /* 0x008fc8000f8ec0ff */
[----:B------:R-:W-:-:S12]  /*0610*/  ULEA UR4, UR4, UR6, 0x2 ;  /* 0x0000000604047291 */ /* 0x000fd8000f8e10ff */
.L_x_10:
[----:B0--3--:R-:W-:-:S06]  /*0620*/  IMAD.WIDE R2, R0, 0x4, R4 ;  /* 0x0000000400027825 */ /* 0x009fcc00078e0204 */
[----:B------:R-:W2:Y:S01]  /*0630*/  LDG.E R2, desc[UR10][R2.64] ;  /* 0x0000000a02027981 */ /* 0x000ea2000c1e1900 */
[----:B------:R-:W-:Y:S01]  /*0640*/  UIADD3 UR5, UPT, UPT, UR5, 0x1, URZ ;  /* 0x0000000105057890 */ /* 0x000fe2000fffe0ff */
[----:B------:R-:W-:-:S03]  /*0650*/  VIADD R0, R0, 0x1 ;  /* 0x0000000100007836 */ /* 0x000fc60000000000 */
[----:B------:R-:W-:Y:S01]  /*0660*/  UISETP.NE.AND UP0, UPT, UR5, URZ, UPT ;  /* 0x000000ff0500728c */ /* 0x000fe2000bf05270 */
[----:B--2---:R3:W-:Y:S01]  /*0670*/  STS [UR4], R2 ;  /* 0x00000002ff007988 */ /* 0x0047e20008000804 */
[----:B------:R-:W-:-:S07]  /*0680*/  UIADD3 UR4, UPT, UPT, UR4, 0x4, URZ ;  /* 0x0000000404047890 */ /* 0x000fce000fffe0ff */
[----:B------:R-:W-:Y:S05]  /*0690*/  BRA.U UP0, `(.L_x_10) ;  /* 0xfffffffd00e07547 */ /* 0x000fea000b83ffff */
.L_x_5:
[----:B------:R-:W4:Y:S01]  /*06a0*/  S2R R0, SR_TID.X ;  /* 0x0000000000007919 */ /* 0x000f220000002100 */
[----:B------:R-:W4:Y:S08]  /*06b0*/  S2UR UR4, SR_CTAID.X ;  /* 0x00000000000479c3 */ /* 0x000f300000002500 */
[----:B------:R-:W-:Y:S08]  /*06c0*/  BAR.SYNC.DEFER_BLOCKING 0x0 ;  /* 0x0000000000007b1d */ /* 0x000ff00000010000 */
[----:B012---:R-:W4:Y:S08]  /*06d0*/  LDC R5, c[0x0][0x360] ;  /* 0x0000d800ff057b82 */ /* 0x007f300000000800 */
[----:B---3--:R-:W0:Y:S01]  /*06e0*/  LDC.64 R2, c[0x0][0x3a0] ;  /* 0x0000e800ff027b82 */ /* 0x008e220000000a00 */
[----:B----4-:R-:W-:-:S04]  /*06f0*/  IMAD R5, R5, UR4, R0 ;  /* 0x0000000405057c24 */ /* 0x010fc8000f8e0200 */
[----:B0-----:R-:W-:-:S05]  /*0700*/  IMAD.WIDE R2, R5, 0x4, R2 ;  /* 0x0000000405027825 */ /* 0x001fca00078e0202 */
[----:B------:R0:W5:Y:S01]  /*0710*/  LDG.E R9, desc[UR10][R2.64] ;  /* 0x0000000a02097981 */ /* 0x000162000c1e1900 */
[----:B------:R-:W-:-:S04]  /*0720*/  UIADD3 UR6, UPT, UPT, -UR8, UR9, URZ ;  /* 0x0000000908067290 */ /* 0x000fc8000fffe1ff */
[----:B------:R-:W-:-:S09]  /*0730*/  UISETP.GE.AND UP0, UPT, UR6, 0x1, UPT ;  /* 0x000000010600788c */ /* 0x000fd2000bf06270 */
[----:B0-----:R-:W-:Y:S05]  /*0740*/  BRA.U !UP0, `(.L_x_11) ;  /* 0x0000000d08c47547 */ /* 0x001fea000b800000 */
[----:B------:R-:W0:Y:S01]  /*0750*/  LDCU UR4, c[0x0][0x39c] ;  /* 0x00007380ff0477ac */ /* 0x000e220008000800 */
[----:B------:R-:W-:Y:S01]  /*0760*/  IMAD.MOV.U32 R10, RZ, RZ, RZ ;  /* 0x000000ffff0a7224 */ /* 0x000fe200078e00ff */
[----:B------:R-:W-:Y:S01]  /*0770*/  IABS R12, R5 ;  /* 0x00000005000c7213 */ /* 0x000fe20000000000 */
[----:B------:R-:W-:Y:S02]  /*0780*/  UIADD3 UR8, UPT, UPT, UR8, -UR9, URZ ;  /* 0x8000000908087290 */ /* 0x000fe4000fffe0ff */
[----:B------:R-:W-:Y:S02]  /*0790*/  ULOP3.LUT UR12, UR6, 0x3, URZ, 0xc0, !UPT ;  /* 0x00000003060c7892 */ /* 0x000fe4000f8ec0ff */
[----:B------:R-:W-:Y:S02]  /*07a0*/  UISETP.GT.U32.AND UP1, UPT, UR8, -0x4, UPT ;  /* 0xfffffffc0800788c */ /* 0x000fe4000bf24070 */
[----:B------:R-:W-:Y:S01]  /*07b0*/  UISETP.NE.AND UP0, UPT, UR12, URZ, UPT ;  /* 0x000000ff0c00728c */ /* 0x000fe2000bf05270 */
[----:B0-----:R-:W-:Y:S01]  /*07c0*/  IMAD.U32 R8, RZ, RZ, UR4 ;  /* 0x00000004ff087e24 */ /* 0x001fe2000f8e00ff */
[----:B------:R-:W-:-:S04]  /*07d0*/  UMOV UR4, URZ ;  /* 0x000000ff00047c82 */ /* 0x000fc80008000000 */
[-C--:B------:R-:W-:Y:S02]  /*07e0*/  IABS R0, R8.reuse ;  /* 0x0000000800007213 */ /* 0x080fe40000000000 */
[----:B------:R-:W-:Y:S02]  /*07f0*/  LOP3.LUT R13, RZ, R8, RZ, 0x33, !PT ;  /* 0x00000008ff0d7212 */ /* 0x000fe400078e33ff */
[----:B------:R-:W0:Y:S08]  /*0800*/  I2F.RP R4, R0 ;  /* 0x0000000000047306 */ /* 0x000e300000209400 */
[----:B0-----:R-:W0:Y:S02]  /*0810*/  MUFU.RCP R4, R4 ;  /* 0x0000000400047308 */ /* 0x001e240000001000 */
[----:B0-----:R-:W-:-:S06]  /*0820*/  IADD3 R6, PT, PT, R4, 0xffffffe, RZ ;  /* 0x0ffffffe04067810 */ /* 0x001fcc0007ffe0ff */
[----:B------:R-:W0:Y:S02]  /*0830*/  F2I.FTZ.U32.TRUNC.NTZ R11, R6 ;  /* 0x00000006000b7305 */ /* 0x000e24000021f000 */
[----:B0-----:R-:W-:-:S04]  /*0840*/  IMAD R7, R11, R0, RZ ;  /* 0x000000000b077224 */ /* 0x001fc800078e02ff */
[----:B------:R-:W-:-:S04]  /*0850*/  IMAD.MOV R7, RZ, RZ, -R7 ;  /* 0x000000ffff077224 */ /* 0x000fc800078e0a07 */
[----:B------:R-:W-:Y:S01]  /*0860*/  IMAD.HI.U32 R10, R11, R7, R10 ;  /* 0x000000070b0a7227 */ /* 0x000fe200078e000a */
[----:B------:R-:W-:-:S05]  /*0870*/  MOV R11, R12 ;  /* 0x0000000c000b7202 */ /* 0x000fca0000000f00 */
[----:B------:R-:W-:-:S04]  /*0880*/  IMAD.HI.U32 R7, R10, R11, RZ ;  /* 0x0000000b0a077227 */ /* 0x000fc800078e00ff */
[----:B------:R-:W-:-:S04]  /*0890*/  IMAD.MOV R12, RZ, RZ, -R7 ;  /* 0x000000ffff0c7224 */ /* 0x000fc800078e0a07 */
[----:B------:R-:W-:Y:S02]  /*08a0*/  IMAD R4, R0, R12, R11 ;  /* 0x0000000c00047224 */ /* 0x000fe400078e020b */
[----:B------:R-:W-:-:S05]  /*08b0*/  IMAD.MOV.U32 R11, RZ, RZ, R0 ;  /* 0x000000ffff0b7224 */ /* 0x000fca00078e0000 */
[----:B------:R-:W-:-:S13]  /*08c0*/  ISETP.GT.U32.AND P1, PT, R11, R4, PT ;  /* 0x000000040b00720c */ /* 0x000fda0003f24070 */
[----:B------:R-:W-:Y:S01]  /*08d0*/  @!P1 IADD3 R4, PT, PT, R4, -R0, RZ ;  /* 0x8000000004049210 */ /* 0x000fe20007ffe0ff */
[----:B------:R-:W-:-:S03]  /*08e0*/  @!P1 VIADD R7, R7, 0x1 ;  /* 0x0000000107079836 */ /* 0x000fc60000000000 */
[----:B------:R-:W-:Y:S02]  /*08f0*/  ISETP.GE.U32.AND P0, PT, R4, R11, PT ;  /* 0x0000000b0400720c */ /* 0x000fe40003f06070 */
[----:B------:R-:W-:-:S04]  /*0900*/  LOP3.LUT R4, R5, R8, RZ, 0x3c, !PT ;  /* 0x0000000805047212 */ /* 0x000fc800078e3cff */
[----:B------:R-:W-:-:S07]  /*0910*/  ISETP.GE.AND P2, PT, R4, RZ, PT ;  /* 0x000000ff0400720c */ /* 0x000fce0003f46270 */
[----:B------:R-:W-:Y:S01]  /*0920*/  @P0 VIADD R7, R7, 0x1 ;  /* 0x0000000107070836 */ /* 0x000fe20000000000 */
[----:B------:R-:W-:-:S05]  /*0930*/  ISETP.NE.AND P0, PT, R8, RZ, PT ;  /* 0x000000ff0800720c */ /* 0x000fca0003f05270 */
[----:B------:R-:W-:-:S04]  /*0940*/  @!P2 IADD3 R7, PT, PT, -R7, RZ, RZ ;  /* 0x000000ff0707a210 */ /* 0x000fc80007ffe1ff */
[----:B------:R-:W-:-:S04]  /*0950*/  SEL R7, R13, R7, !P0 ;  /* 0x000000070d077207 */ /* 0x000fc80004000000 */
[----:B------:R-:W-:Y:S01]  /*0960*/  I2FP.F32.S32 R12, R7 ;  /* 0x00000007000c7245 */ /* 0x000fe20000201400 */
[----:B------:R-:W-:-:S04]  /*0970*/  IMAD.MOV R14, RZ, RZ, -R7 ;  /* 0x000000ffff0e7224 */ /* 0x000fc800078e0a07 */
[----:B------:R-:W-:-:S05]  /*0980*/  IMAD R14, R8, R14, R5 ;  /* 0x0000000e080e7224 */ /* 0x000fca00078e0205 */
[----:B------:R-:W-:Y:S01]  /*0990*/  I2FP.F32.S32 R14, R14 ;  /* 0x0000000e000e7245 */ /* 0x000fe20000201400 */
[----:B------:R-:W-:Y:S06]  /*09a0*/  BRA.U UP1, `(.L_x_12) ;  /* 0x0000000501d47547 */ /* 0x000fec000b800000 */
[----:B------:R-:W0:Y:S01]  /*09b0*/  S2UR UR7, SR_CgaCtaId ;  /* 0x00000000000779c3 */ /* 0x000e220000008800 */
[----:B------:R-:W-:Y:S01]  /*09c0*/  ULOP3.LUT UR4, UR6, 0x7ffffffc, URZ, 0xc0, !UPT ;  /* 0x7ffffffc06047892 */ /* 0x000fe2000f8ec0ff */
[----:B------:R-:W-:-:S06]  /*09d0*/  UMOV UR5, 0x400 ;  /* 0x0000040000057882 */ /* 0x000fcc0000000000 */
[----:B------:R-:W1:Y:S01]  /*09e0*/  LDC R8, c[0x0][0x39c] ;  /* 0x0000e700ff087b82 */ /* 0x000e620000000800 */
[----:B0-----:R-:W-:Y:S02]  /*09f0*/  ULEA UR5, UR7, UR5, 0x18 ;  /* 0x0000000507057291 */ /* 0x001fe4000f8ec0ff */
[----:B------:R-:W-:-:S12]  /*0a00*/  UIADD3 UR7, UPT, UPT, -UR4, URZ, URZ ;  /* 0x000000ff04077290 */ /* 0x000fd8000fffe1ff */
.L_x_13:
[----:B------:R-:W0:Y:S01]  /*0a10*/  LDS.128 R4, [UR5] ;  /* 0x00000005ff047984 */ /* 0x000e220008000c00 */
[----:B-1----:R-:W-:Y:S01]  /*0a20*/  IABS R0, R8 ;  /* 0x0000000800007213 */ /* 0x002fe20000000000 */
[----:B------:R-:W-:Y:S02]  /*0a30*/  UIADD3 UR7, UPT, UPT, UR7, 0x4, URZ ;  /* 0x0000000407077890 */ /* 0x000fe4000fffe0ff */
[----:B------:R-:W-:Y:S01]  /*0a40*/  UIADD3 UR5, UPT, UPT, UR5, 0x10, URZ ;  /* 0x0000001005057890 */ /* 0x000fe2000fffe0ff */
[----:B------:R-:W1:Y:S01]  /*0a50*/  I2F.RP R19, R0 ;  /* 0x0000000000137306 */ /* 0x000e620000209400 */
[----:B------:R-:W-:-:S07]  /*0a60*/  UISETP.NE.AND UP1, UPT, UR7, URZ, UPT ;  /* 0x000000ff0700728c */ /* 0x000fce000bf25270 */
[----:B-1----:R-:W1:Y:S02]  /*0a70*/  MUFU.RCP R19, R19 ;  /* 0x0000001300137308 */ /* 0x002e640000001000 */
[----:B-1----:R-:W-:Y:S01]  /*0a80*/  VIADD R16, R19, 0xffffffe ;  /* 0x0ffffffe13107836 */ /* 0x002fe20000000000 */
[----:B0-----:R-:W-:-:S05]  /*0a90*/  IABS R15, R4 ;  /* 0x00000004000f7213 */ /* 0x001fca0000000000 */
[----:B------:R0:W1:Y:S01]  /*0aa0*/  F2I.FTZ.U32.TRUNC.NTZ R17, R16 ;  /* 0x0000001000117305 */ /* 0x000062000021f000 */
[----:B------:R-:W-:Y:S02]  /*0ab0*/  IABS R20, R5 ;  /* 0x0000000500147213 */ /* 0x000fe40000000000 */
[----:B------:R-:W-:Y:S01]  /*0ac0*/  IABS R19, R6 ;  /* 0x0000000600137213 */ /* 0x000fe20000000000 */
[----:B------:R-:W-:-:S05]  /*0ad0*/  IMAD.HI.U32 R13, R10, R15, RZ ;  /* 0x0000000f0a0d7227 */ /* 0x000fca00078e00ff */
[----:B------:R-:W-:Y:S01]  /*0ae0*/  IADD3 R18, PT, PT, -R13, RZ, RZ ;  /* 0x000000ff0d127210 */ /* 0x000fe20007ffe1ff */
[----:B0-----:R-:W-:-:S04]  /*0af0*/  IMAD.MOV.U32 R16, RZ, RZ, RZ ;  /* 0x000000ffff107224 */ /* 0x001fc800078e00ff */
[----:B------:R-:W-:Y:S02]  /*0b00*/  IMAD R18, R0, R18, R15 ;  /* 0x0000001200127224 */ /* 0x000fe400078e020f */
[----:B-1----:R-:W-:-:S03]  /*0b10*/  IMAD.MOV R21, RZ, RZ, -R17 ;  /* 0x000000ffff157224 */ /* 0x002fc600078e0a11 */
[----:B------:R-:W-:Y:S01]  /*0b20*/  ISETP.GT.U32.AND P1, PT, R11, R18, PT ;  /* 0x000000120b00720c */ /* 0x000fe20003f24070 */
[----:B------:R-:W-:Y:S01]  /*0b30*/  IMAD R15, R21, R0, RZ ;  /* 0x00000000150f7224 */ /* 0x000fe200078e02ff */
[----:B------:R-:W-:-:S03]  /*0b40*/  IABS R21, R7 ;  /* 0x0000000700157213 */ /* 0x000fc60000000000 */
[----:B------:R-:W-:Y:S01]  /*0b50*/  IMAD.HI.U32 R10, R17, R15, R16 ;  /* 0x0000000f110a7227 */ /* 0x000fe200078e0010 */
[----:B------:R-:W-:-:S05]  /*0b60*/  MOV R15, R20 ;  /* 0x00000014000f7202 */ /* 0x000fca0000000f00 */
[----:B------:R-:W-:-:S04]  /*0b70*/  IMAD.HI.U32 R17, R10, R15, RZ ;  /* 0x0000000f0a117227 */ /* 0x000fc800078e00ff */
[----:B------:R-:W-:Y:S02]  /*0b80*/  @!P1 IMAD.IADD R18, R18, 0x1, -R0 ;  /* 0x0000000112129824 */ /* 0x000fe400078e0a00 */
[----:B------:R-:W-:Y:S02]  /*0b90*/  IMAD.MOV R24, RZ, RZ, -R17 ;  /* 0x000000ffff187224 */ /* 0x000fe400078e0a11 */
[----:B------:R-:W-:Y:S01]  /*0ba0*/  IMAD.HI.U32 R16, R10, R19, RZ ;  /* 0x000000130a107227 */ /* 0x000fe200078e00ff */
[----:B------:R-:W-:Y:S02]  /*0bb0*/  ISETP.GE.U32.AND P0, PT, R18, R11, PT ;  /* 0x0000000b1200720c */ /* 0x000fe40003f06070 */
[----:B------:R-:W-:Y:S01]  /*0bc0*/  LOP3.LUT R18, R4, R8, RZ, 0x3c, !PT ;  /* 0x0000000804127212 */ /* 0x000fe200078e3cff */
[----:B------:R-:W-:Y:S01]  /*0bd0*/  IMAD R24, R0, R24, R15 ;  /* 0x0000001800187224 */ /* 0x000fe200078e020f */
[----:B------:R-:W-:Y:S01]  /*0be0*/  MOV R11, R0 ;  /* 0x00000000000b7202 */ /* 0x000fe20000000f00 */
[----:B------:R-:W-:Y:S01]  /*0bf0*/  @!P1 VIADD R13, R13, 0x1 ;  /* 0x000000010d0d9836 */ /* 0x000fe20000000000 */
[----:B------:R-:W-:Y:S01]  /*0c00*/  ISETP.GE.AND P3, PT, R18, RZ, PT ;  /* 0x000000ff1200720c */ /* 0x000fe20003f66270 */
[----:B------:R-:W-:Y:S01]  /*0c10*/  IMAD.HI.U32 R15, R10, R21, RZ ;  /* 0x000000150a0f7227 */ /* 0x000fe200078e00ff */
[----:B------:R-:W-:-:S03]  /*0c20*/  ISETP.GT.U32.AND P2, PT, R11, R24, PT ;  /* 0x000000180b00720c */ /* 0x000fc60003f44070 */
[----:B------:R-:W-:Y:S01]  /*0c30*/  IMAD.MOV R18, RZ, RZ, -R16 ;  /* 0x000000ffff127224 */ /* 0x000fe200078e0a10 */
[----:B------:R-:W-:Y:S01]  /*0c40*/  IADD3 R20, PT, PT, -R15, RZ, RZ ;  /* 0x000000ff0f147210 */ /* 0x000fe20007ffe1ff */
[----:B------:R-:W-:Y:S01]  /*0c50*/  @P0 VIADD R13, R13, 0x1 ;  /* 0x000000010d0d0836 */ /* 0x000fe20000000000 */
[----:B------:R-:W-:Y:S01]  /*0c60*/  ISETP.NE.AND P0, PT, R8, RZ, PT ;  /* 0x000000ff0800720c */ /* 0x000fe20003f05270 */
[C---:B------:R-:W-:Y:S02]  /*0c70*/  IMAD R18, R0.reuse, R18, R19 ;  /* 0x0000001200127224 */ /* 0x040fe400078e0213 */
[----:B------:R-:W-:Y:S01]  /*0c80*/  IMAD.MOV.U32 R22, RZ, RZ, R13 ;  /* 0x000000ffff167224 */ /* 0x000fe200078e000d */
[----:B------:R-:W-:Y:S01]  /*0c90*/  LOP3.LUT R13, RZ, R8, RZ, 0x33, !PT ;  /* 0x00000008ff0d7212 */ /* 0x000fe200078e33ff */
[----:B------:R-:W-:Y:S01]  /*0ca0*/  IMAD R20, R0, R20, R21 ;  /* 0x0000001400147224 */ /* 0x000fe200078e0215 */
[----:B------:R-:W-:Y:S01]  /*0cb0*/  ISETP.GT.U32.AND P5, PT, R11, R18, PT ;  /* 0x000000120b00720c */ /* 0x000fe20003fa4070 */
[----:B------:R-:W-:Y:S01]  /*0cc0*/  @!P2 IMAD.IADD R24, R24, 0x1, -R0 ;  /* 0x000000011818a824 */ /* 0x000fe200078e0a00 */
[----:B------:R-:W-:Y:S01]  /*0cd0*/  @!P3 IADD3 R22, PT, PT, -R22, RZ, RZ ;  /* 0x000000ff1616b210 */ /* 0x000fe20007ffe1ff */
[----:B------:R-:W-:Y:S01]  /*0ce0*/  @!P2 VIADD R17, R17, 0x1 ;  /* 0x000000011111a836 */ /* 0x000fe20000000000 */
[----:B------:R-:W-:-:S02]  /*0cf0*/  ISETP.GT.U32.AND P3, PT, R11, R20, PT ;  /* 0x000000140b00720c */ /* 0x000fc40003f64070 */
[----:B------:R-:W-:Y:S02]  /*0d00*/  SEL R22, R13, R22, !P0 ;  /* 0x000000160d167207 */ /* 0x000fe40004000000 */
[----:B------:R-:W-:Y:S02]  /*0d10*/  ISETP.GE.U32.AND P6, PT, R24, R11, PT ;  /* 0x0000000b1800720c */ /* 0x000fe40003fc6070 */
[----:B------:R-:W-:Y:S01]  /*0d20*/  LOP3.LUT R21, R5, R8, RZ, 0x3c, !PT ;  /* 0x0000000805157212 */ /* 0x000fe200078e3cff */
[----:B------:R-:W-:Y:S02]  /*0d30*/  IMAD.MOV R19, RZ, RZ, -R22 ;  /* 0x000000ffff137224 */ /* 0x000fe400078e0a16 */
[----:B------:R-:W-:Y:S01]  /*0d40*/  @!P5 IADD3 R18, PT, PT, R18, -R0, RZ ;  /* 0x800000001212d210 */ /* 0x000fe20007ffe0ff */
[----:B------:R-:W-:Y:S01]  /*0d50*/  @!P5 VIADD R16, R16, 0x1 ;  /* 0x000000011010d836 */ /* 0x000fe20000000000 */
[----:B------:R-:W-:Y:S01]  /*0d60*/  ISETP.GE.AND P4, PT, R21, RZ, PT ;  /* 0x000000ff1500720c */ /* 0x000fe20003f86270 */
[----:B------:R-:W-:Y:S01]  /*0d70*/  IMAD R4, R8, R19, R4 ;  /* 0x0000001308047224 */ /* 0x000fe200078e0204 */
[----:B------:R-:W-:Y:S01]  /*0d80*/  I2FP.F32.S32 R19, R22 ;  /* 0x0000001600137245 */ /* 0x000fe20000201400 */
[----:B------:R-:W-:Y:S01]  /*0d90*/  @!P3 IMAD.IADD R20, R20, 0x1, -R0 ;  /* 0x000000011414b824 */ /* 0x000fe200078e0a00 */
[----:B------:R-:W-:Y:S01]  /*0da0*/  ISETP.GE.U32.AND P1, PT, R18, R11, PT ;  /* 0x0000000b1200720c */ /* 0x000fe20003f26070 */
[----:B------:R-:W-:Y:S01]  /*0db0*/  @!P3 VIADD R15, R15, 0x1 ;  /* 0x000000010f0fb836 */ /* 0x000fe20000000000 */
[----:B------:R-:W-:Y:S01]  /*0dc0*/  LOP3.LUT R21, R6, R8, RZ, 0x3c, !PT ;  /* 0x0000000806157212 */ /* 0x000fe200078e3cff */
[----:B------:R-:W-:Y:S01]  /*0dd0*/  FADD R18, -R12, R19 ;  /* 0x000000130c127221 */ /* 0x000fe20000000100 */
[----:B------:R-:W-:-:S02]  /*0de0*/  @P6 IADD3 R17, PT, PT, R17, 0x1, RZ ;  /* 0x0000000111116810 */ /* 0x000fc40007ffe0ff */
[----:B------:R-:W-:Y:S01]  /*0df0*/  ISETP.GE.AND P2, PT, R21, RZ, PT ;  /* 0x000000ff1500720c */ /* 0x000fe20003f46270 */
[----:B------:R-:W-:Y:S01]  /*0e00*/  FMUL R18, R18, R18 ;  /* 0x0000001212127220 */ /* 0x000fe20000400000 */
[----:B------:R-:W-:Y:S02]  /*0e10*/  I2FP.F32.S32 R19, R4 ;  /* 0x0000000400137245 */ /* 0x000fe40000201400 */
[----:B------:R-:W-:Y:S02]  /*0e20*/  ISETP.GE.U32.AND P6, PT, R20, R11, PT ;  /* 0x0000000b1400720c */ /* 0x000fe40003fc6070 */
[----:B------:R-:W-:Y:S01]  /*0e30*/  LOP3.LUT R4, R7, R8, RZ, 0x3c, !PT ;  /* 0x0000000807047212 */ /* 0x000fe200078e3cff */
[----:B------:R-:W-:Y:S01]  /*0e40*/  @P1 VIADD R16, R16, 0x1 ;  /* 0x0000000110101836 */ /* 0x000fe20000000000 */
[----:B------:R-:W-:Y:S01]  /*0e50*/  @!P4 IADD3 R17, PT, PT, -R17, RZ, RZ ;  /* 0x000000ff1111c210 */ /* 0x000fe20007ffe1ff */
[----:B------:R-:W-:Y:S01]  /*0e60*/  FADD R19, -R14, R19 ;  /* 0x000000130e137221 */ /* 0x000fe20000000100 */
[----:B------:R-:W-:-:S02]  /*0e70*/  ISETP.GE.AND P5, PT, R4, RZ, PT ;  /* 0x000000ff0400720c */ /* 0x000fc40003fa6270 */
[----:B------:R-:W-:Y:S01]  /*0e80*/  SEL R17, R13, R17, !P0 ;  /* 0x000000110d117207 */ /* 0x000fe20004000000 */
[----:B------:R-:W-:Y:S01]  /*0e90*/  FFMA R18, R19, R19, R18 ;  /* 0x0000001313127223 */ /* 0x000fe20000000012 */
[----:B------:R-:W-:-:S03]  /*0ea0*/  @!P2 IADD3 R16, PT, PT, -R16, RZ, RZ ;  /* 0x000000ff1010a210 */ /* 0x000fc60007ffe1ff */
[----:B------:R-:W-:Y:S01]  /*0eb0*/  IMAD.MOV R4, RZ, RZ, -R17 ;  /* 0x000000ffff047224 */ /* 0x000fe200078e0a11 */
[----:B------:R-:W-:Y:S01]  /*0ec0*/  SEL R16, R13, R16, !P0 ;  /* 0x000000100d107207 */ /* 0x000fe20004000000 */
[----:B------:R-:W-:Y:S01]  /*0ed0*/  @P6 VIADD R15, R15, 0x1 ;  /* 0x000000010f0f6836 */ /* 0x000fe20000000000 */
[----:B-----5:R-:W-:Y:S01]  /*0ee0*/  FSETP.GEU.AND P1, PT, R18, R9, PT ;  /* 0x000000091200720b */ /* 0x020fe20003f2e000 */
[----:B------:R-:W-:Y:S01]  /*0ef0*/  IMAD R5, R8, R4, R5 ;  /* 0x0000000408057224 */ /* 0x000fe200078e0205 */
[----:B------:R-:W-:Y:S01]  /*0f00*/  I2FP.F32.S32 R17, R17 ;  /* 0x0000001100117245 */ /* 0x000fe20000201400 */
[----:B------:R-:W-:Y:S01]  /*0f10*/  @!P5 IMAD.MOV R15, RZ, RZ, -R15 ;  /* 0x000000ffff0fd224 */ /* 0x000fe200078e0a0f */
[----:B------:R-:W-:Y:S02]  /*0f20*/  IADD3 R19, PT, PT, -R16, RZ, RZ ;  /* 0x000000ff10137210 */ /* 0x000fe40007ffe1ff */
[----:B------:R-:W-:Y:S01]  /*0f30*/  FSEL R9, R18, R9, !P1 ;  /* 0x0000000912097208 */ /* 0x000fe20004800000 */
[----:B------:R-:W-:Y:S01]  /*0f40*/  FADD R17, -R12, R17 ;  /* 0x000000110c117221 */ /* 0x000fe20000000100 */
[----:B------:R-:W-:Y:S01]  /*0f50*/  I2FP.F32.S32 R5, R5 ;  /* 0x0000000500057245 */ /* 0x000fe20000201400 */
[----:B------:R-:W-:Y:S01]  /*0f60*/  IMAD R6, R8, R19, R6 ;  /* 0x0000001308067224 */ /* 0x000fe200078e0206 */
[----:B------:R-:W-:Y:S01]  /*0f70*/  SEL R18, R13, R15, !P0 ;  /* 0x0000000f0d127207 */ /* 0x000fe20004000000 */
[----:B------:R-:W-:Y:S01]  /*0f80*/  FMUL R4, R17, R17 ;  /* 0x0000001111047220 */ /* 0x000fe20000400000 */
[----:B------:R-:W-:Y:S01]  /*0f90*/  I2FP.F32.S32 R15, R16 ;  /* 0x00000010000f7245 */ /* 0x000fe20000201400 */
[----:B------:R-:W-:-:S02]  /*0fa0*/  FADD R5, -R14, R5 ;  /* 0x000000050e057221 */ /* 0x000fc40000000100 */
[----:B------:R-:W-:Y:S02]  /*0fb0*/  IMAD.MOV R17, RZ, RZ, -R18 ;  /* 0x000000ffff117224 */ /* 0x000fe400078e0a12 */
[----:B------:R-:W-:Y:S01]  /*0fc0*/  FADD R16, -R12, R15 ;  /* 0x0000000f0c107221 */ /* 0x000fe20000000100 */
[----:B------:R-:W-:Y:S01]  /*0fd0*/  I2FP.F32.S32 R15, R6 ;  /* 0x00000006000f7245 */ /* 0x000fe20000201400 */
[----:B------:R-:W-:Y:S01]  /*0fe0*/  FFMA R4, R5, R5, R4 ;  /* 0x0000000505047223 */ /* 0x000fe20000000004 */
[----:B------:R-:W-:Y:S01]  /*0ff0*/  IMAD R7, R8, R17, R7 ;  /* 0x0000001108077224 */ /* 0x000fe200078e0207 */
[----:B------:R-:W-:Y:S01]  /*1000*/  I2FP.F32.S32 R5, R18 ;  /* 0x0000001200057245 */ /* 0x000fe20000201400 */
[----:B------:R-:W-:Y:S01]  /*1010*/  FMUL R16, R16, R16 ;  /* 0x0000001010107220 */ /* 0x000fe20000400000 */
[----:B------:R-:W-:Y:S01]  /*1020*/  FADD R15, -R14, R15 ;  /* 0x0000000f0e0f7221 */ /* 0x000fe20000000100 */
[----:B------:R-:W-:Y:S02]  /*1030*/  FSETP.GEU.AND P1, PT, R4, R9, PT ;  /* 0x000000090400720b */ /* 0x000fe40003f2e000 */
[----:B------:R-:W-:Y:S01]  /*1040*/  I2FP.F32.S32 R7, R7 ;  /* 0x0000000700077245 */ /* 0x000fe20000201400 */
[----:B------:R-:W-:Y:S01]  /*1050*/  FADD R5, -R12, R5 ;  /* 0x000000050c057221 */ /* 0x000fe20000000100 */
[----:B------:R-:W-:Y:S01]  /*1060*/  FFMA R16, R15, R15, R16 ;  /* 0x0000000f0f107223 */ /* 0x000fe20000000010 */
[----:B------:R-:W-:-:S02]  /*1070*/  FSEL R9, R4, R9, !P1 ;  /* 0x0000000904097208 */ /* 0x000fc40004800000 */
[----:B------:R-:W-:Y:S01]  /*1080*/  FMUL R4, R5, R5 ;  /* 0x0000000505047220 */ /* 0x000fe20000400000 */
[----:B------:R-:W-:Y:S01]  /*1090*/  FADD R7, -R14, R7 ;  /* 0x000000070e077221 */ /* 0x000fe20000000100 */
[----:B------:R-:W-:-:S03]  /*10a0*/  FSETP.GEU.AND P1, PT, R16, R9, PT ;  /* 0x000000091000720b */ /* 0x000fc60003f2e000 */
[----:B------:R-:W-:Y:S01]  /*10b0*/  FFMA R4, R7, R7, R4 ;  /* 0x0000000707047223 */ /* 0x000fe20000000004 */
[----:B------:R-:W-:-:S04]  /*10c0*/  FSEL R9, R16, R9, !P1 ;  /* 0x0000000910097208 */ /* 0x000fc80004800000 */
[----:B------:R-:W-:-:S04]  /*10d0*/  FSETP.GEU.AND P1, PT, R4, R9, PT ;  /* 0x000000090400720b */ /* 0x000fc80003f2e000 */
[----:B------:R-:W-:Y:S01]  /*10e0*/  FSEL R9, R4, R9, !P1 ;  /* 0x0000000904097208 */ /* 0x000fe20004800000 */
[----:B------:R-:W-:Y:S08]  /*10f0*/  BRA.U UP1, `(.L_x_13) ;  /* 0xfffffff901447547 */ /* 0x000ff0000b83ffff */
.L_x_12:
[----:B------:R-:W-:Y:S05]  /*1100*/  BRA.U !UP0, `(.L_x_11) ;  /* 0x0000000508547547 */ /* 0x000fea000b800000 */
[----:B------:R-:W-:Y:S02]  /*1110*/  UISETP.NE.AND UP0, UPT, UR12, 0x1, UPT ;  /* 0x000000010c00788c */ /* 0x000fe4000bf05270 */
[----:B------:R-:W-:-:S04]  /*1120*/  ULOP3.LUT UR5, UR6, 0x1, URZ, 0xc0, !UPT ;  /* 0x0000000106057892 */ /* 0x000fc8000f8ec0ff */
[----:B------:R-:W-:-:S03]  /*1130*/  UISETP.NE.U32.AND UP1, UPT, UR5, 0x1, UPT ;  /* 0x000000010500788c */ /* 0x000fc6000bf25070 */
[----:B------:R-:W-:Y:S08]  /*1140*/  BRA.U !UP0, `(.L_x_14) ;  /* 0x0000000108d07547 */ /* 0x000ff0000b800000 */
[----:B------:R-:W0:Y:S01]  /*1150*/  S2UR UR6, SR_CgaCtaId ;  /* 0x00000000000679c3 */ /* 0x000e220000008800 */
[----:B------:R-:W-:Y:S02]  /*1160*/  UMOV UR5, 0x400 ;  /* 0x0000040000057882 */ /* 0x000fe40000000000 */
[----:B0-----:R-:W-:-:S04]  /*1170*/  ULEA UR5, UR6, UR5, 0x18 ;  /* 0x0000000506057291 */ /* 0x001fc8000f8ec0ff */
[----:B------:R-:W-:Y:S02]  /*1180*/  ULEA UR5, UR4, UR5, 0x2 ;  /* 0x0000000504057291 */ /* 0x000fe4000f8e10ff */
[----:B------:R-:W-:-:S07]  /*1190*/  UIADD3 UR4, UPT, UPT, UR4, 0x2, URZ ;  /* 0x0000000204047890 */ /* 0x000fce000fffe0ff */
[----:B------:R-:W0:Y:S02]  /*11a0*/  LDS.64 R4, [UR5] ;  /* 0x00000005ff047984 */ /* 0x000e240008000a00 */
[----:B0-----:R-:W-:Y:S02]  /*11b0*/  IABS R15, R4 ;  /* 0x00000004000f7213 */ /* 0x001fe40000000000 */
[----:B------:R-:W-:-:S03]  /*11c0*/  IABS R17, R5 ;  /* 0x0000000500117213 */ /* 0x000fc60000000000 */
[----:B------:R-:W-:-:S04]  /*11d0*/  IMAD.HI.U32 R6, R10, R15, RZ ;  /* 0x0000000f0a067227 */ /* 0x000fc800078e00ff */
[----:B------:R-:W-:Y:S02]  /*11e0*/  IMAD.MOV R16, RZ, RZ, -R6 ;  /* 0x000000ffff107224 */ /* 0x000fe400078e0a06 */
[----:B------:R-:W-:-:S04]  /*11f0*/  IMAD.HI.U32 R7, R10, R17, RZ ;  /* 0x000000110a077227 */ /* 0x000fc800078e00ff */
[----:B------:R-:W-:Y:S01]  /*1200*/  IMAD R16, R0, R16, R15 ;  /* 0x0000001000107224 */ /* 0x000fe200078e020f */
[----:B------:R-:W-:Y:S02]  /*1210*/  IADD3 R18, PT, PT, -R7, RZ, RZ ;  /* 0x000000ff07127210 */ /* 0x000fe40007ffe1ff */
[----:B------:R-:W-:Y:S02]  /*1220*/  LOP3.LUT R15, R4, R8, RZ, 0x3c, !PT ;  /* 0x00000008040f7212 */ /* 0x000fe400078e3cff */
[----:B------:R-:W-:Y:S01]  /*1230*/  ISETP.GT.U32.AND P3, PT, R11, R16, PT ;  /* 0x000000100b00720c */ /* 0x000fe20003f64070 */
[----:B------:R-:W-:Y:S01]  /*1240*/  IMAD R18, R0, R18, R17 ;  /* 0x0000001200127224 */ /* 0x000fe200078e0211 */
[----:B------:R-:W-:Y:S02]  /*1250*/  ISETP.GE.AND P4, PT, R15, RZ, PT ;  /* 0x000000ff0f00720c */ /* 0x000fe40003f86270 */
[----:B------:R-:W-:Y:S02]  /*1260*/  LOP3.LUT R15, R5, R8, RZ, 0x3c, !PT ;  /* 0x00000008050f7212 */ /* 0x000fe400078e3cff */
[----:B------:R-:W-:-:S07]  /*1270*/  ISETP.GT.U32.AND P5, PT, R11, R18, PT ;  /* 0x000000120b00720c */ /* 0x000fce0003fa4070 */
[----:B------:R-:W-:Y:S01]  /*1280*/  @!P3 IMAD.IADD R16, R16, 0x1, -R0 ;  /* 0x000000011010b824 */ /* 0x000fe200078e0a00 */
[----:B------:R-:W-:-:S04]  /*1290*/  @!P3 IADD3 R6, PT, PT, R6, 0x1, RZ ;  /* 0x000000010606b810 */ /* 0x000fc80007ffe0ff */
[----:B------:R-:W-:Y:S01]  /*12a0*/  ISETP.GE.U32.AND P1, PT, R16, R11, PT ;  /* 0x0000000b1000720c */ /* 0x000fe20003f26070 */
[----:B------:R-:W-:Y:S02]  /*12b0*/  @!P5 IMAD.IADD R18, R18, 0x1, -R0 ;  /* 0x000000011212d824 */ /* 0x000fe400078e0a00 */
[----:B------:R-:W-:-:S03]  /*12c0*/  @!P5 VIADD R7, R7, 0x1 ;  /* 0x000000010707d836 */ /* 0x000fc60000000000 */
[----:B------:R-:W-:-:S07]  /*12d0*/  ISETP.GE.U32.AND P2, PT, R18, R11, PT ;  /* 0x0000000b1200720c */ /* 0x000fce0003f46070 */
[----:B------:R-:W-:Y:S01]  /*12e0*/  @P1 VIADD R6, R6, 0x1 ;  /* 0x0000000106061836 */ /* 0x000fe20000000000 */
[----:B------:R-:W-:-:S03]  /*12f0*/  ISETP.GE.AND P1, PT, R15, RZ, PT ;  /* 0x000000ff0f00720c */ /* 0x000fc60003f26270 */
[----:B------:R-:W-:Y:S02]  /*1300*/  @!P4 IMAD.MOV R6, RZ, RZ, -R6 ;  /* 0x000000ffff06c224 */ /* 0x000fe400078e0a06 */
[----:B------:R-:W-:-:S03]  /*1310*/  @P2 IADD3 R7, PT, PT, R7, 0x1, RZ ;  /* 0x0000000107072810 */ /* 0x000fc60007ffe0ff */
[----:B------:R-:W-:-:S04]  /*1320*/  SEL R6, R13, R6, !P0 ;  /* 0x000000060d067207 */ /* 0x000fc80004000000 */
[----:B------:R-:W-:Y:S01]  /*1330*/  IADD3 R17, PT, PT, -R6, RZ, RZ ;  /* 0x000000ff06117210 */ /* 0x000fe20007ffe1ff */
[----:B------:R-:W-:-:S04]  /*1340*/  @!P1 IMAD.MOV R7, RZ, RZ, -R7 ;  /* 0x000000ffff079224 */ /* 0x000fc800078e0a07 */
[----:B------:R-:W-:Y:S01]  /*1350*/  IMAD R4, R8, R17, R4 ;  /* 0x0000001108047224 */ /* 0x000fe200078e0204 */
[----:B------:R-:W-:Y:S02]  /*1360*/  SEL R15, R13, R7, !P0 ;  /* 0x000000070d0f7207 */ /* 0x000fe40004000000 */
[----:B------:R-:W-:-:S03]  /*1370*/  I2FP.F32.S32 R7, R6 ;  /* 0x0000000600077245 */ /* 0x000fc60000201400 */
[----:B------:R-:W-:Y:S01]  /*1380*/  IMAD.MOV R16, RZ, RZ, -R15 ;  /* 0x000000ffff107224 */ /* 0x000fe200078e0a0f */
[----:B------:R-:W-:Y:S01]  /*1390*/  I2FP.F32.S32 R15, R15 ;  /* 0x0000000f000f7245 */ /* 0x000fe20000201400 */
[----:B------:R-:W-:Y:S01]  /*13a0*/  FADD R6, -R12, R7 ;  /* 0x000000070c067221 */ /* 0x000fe20000000100 */
[----:B------:R-:W-:Y:S01]  /*13b0*/  I2FP.F32.S32 R7, R4 ;  /* 0x0000000400077245 */ /* 0x000fe20000201400 */
[----:B------:R-:W-:Y:S02]  /*13c0*/  IMAD R5, R8, R16, R5 ;  /* 0x0000001008057224 */ /* 0x000fe400078e0205 */
[----:B------:R-:W-:Y:S01]  /*13d0*/  FMUL R6, R6, R6 ;  /* 0x0000000606067220 */ /* 0x000fe20000400000 */
[----:B------:R-:W-:Y:S01]  /*13e0*/  FADD R15, -R12, R15 ;  /* 0x0000000f0c0f7221 */ /* 0x000fe20000000100 */
[----:B------:R-:W-:Y:S01]  /*13f0*/  FADD R7, -R14, R7 ;  /* 0x000000070e077221 */ /* 0x000fe20000000100 */
[----:B------:R-:W-:Y:S02]  /*1400*/  I2FP.F32.S32 R5, R5 ;  /* 0x0000000500057245 */ /* 0x000fe40000201400 */
[----:B------:R-:W-:Y:S01]  /*1410*/  FMUL R4, R15, R15 ;  /* 0x0000000f0f047220 */ /* 0x000fe20000400000 */
[----:B------:R-:W-:-:S02]  /*1420*/  FFMA R6, R7, R7, R6 ;  /* 0x0000000707067223 */ /* 0x000fc40000000006 */
[----:B------:R-:W-:-:S03]  /*1430*/  FADD R5, -R14, R5 ;  /* 0x000000050e057221 */ /* 0x000fc60000000100 */
[----:B-----5:R-:W-:Y:S01]  /*1440*/  FSETP.GEU.AND P1, PT, R6, R9, PT ;  /* 0x000000090600720b */ /* 0x020fe20003f2e000 */
[----:B------:R-:W-:-:S03]  /*1450*/  FFMA R4, R5, R5, R4 ;  /* 0x0000000505047223 */ /* 0x000fc60000000004 */
[----:B------:R-:W-:-:S04]  /*1460*/  FSEL R9, R6, R9, !P1 ;  /* 0x0000000906097208 */ /* 0x000fc80004800000 */
[----:B------:R-:W-:-:S04]  /*1470*/  FSETP.GEU.AND P1, PT, R4, R9, PT ;  /* 0x000000090400720b */ /* 0x000fc80003f2e000 */
[----:B------:R-:W-:-:S09]  /*1480*/  FSEL R9, R4, R9, !P1 ;  /* 0x0000000904097208 */ /* 0x000fd20004800000 */
.L_x_14:
[----:B------:R-:W-:Y:S05]  /*1490*/  BRA.U UP1, `(.L_x_11) ;  /* 0x0000000101707547 */ /* 0x000fea000b800000 */
[----:B------:R-:W0:Y:S01]  /*14a0*/  S2UR UR6, SR_CgaCtaId ;  /* 0x00000000000679c3 */ /* 0x000e220000008800 */
[----:B------:R-:W-:Y:S02]  /*14b0*/  UMOV UR5, 0x400 ;  /* 0x0000040000057882 */ /* 0x000fe40000000000 */
[----:B0-----:R-:W-:-:S04]  /*14c0*/  ULEA UR5, UR6, UR5, 0x18 ;  /* 0x0000000506057291 */ /* 0x001fc8000f8ec0ff */
[----:B------:R-:W-:-:S09]  /*14d0*/  ULEA UR4, UR4, UR5, 0x2 ;  /* 0x0000000504047291 */ /* 0x000fd2000f8e10ff */
[----:B------:R-:W0:Y:S02]  /*14e0*/  LDS R15, [UR4] ;  /* 0x00000004ff0f7984 */ /* 0x000e240008000800 */
[----:B0-----:R-:W-:-:S05]  /*14f0*/  IABS R5, R15 ;  /* 0x0000000f00057213 */ /* 0x001fca0000000000 */
[----:B------:R-:W-:-:S04]  /*1500*/  IMAD.HI.U32 R10, R10, R5, RZ ;  /* 0x000000050a0a7227 */ /* 0x000fc800078e00ff */
[----:B------:R-:W-:-:S04]  /*1510*/  IMAD.MOV R4, RZ, RZ, -R10 ;  /* 0x000000ffff047224 */ /* 0x000fc800078e0a0a */
[----:B------:R-:W-:-:S05]  /*1520*/  IMAD R4, R0, R4, R5 ;  /* 0x0000000400047224 */ /* 0x000fca00078e0205 */
[----:B------:R-:W-:-:S13]  /*1530*/  ISETP.GT.U32.AND P2, PT, R11, R4, PT ;  /* 0x000000040b00720c */ /* 0x000fda0003f44070 */
[----:B------:R-:W-:Y:S01]  /*1540*/  @!P2 IADD3 R4, PT, PT, R4, -R0, RZ ;  /* 0x800000000404a210 */ /* 0x000fe20007ffe0ff */
[----:B------:R-:W-:Y:S01]  /*1550*/  @!P2 VIADD R10, R10, 0x1 ;  /* 0x000000010a0aa836 */ /* 0x000fe20000000000 */
[----:B------:R-:W-:Y:S02]  /*1560*/  LOP3.LUT R0, R15, R8, RZ, 0x3c, !PT ;  /* 0x000000080f007212 */ /* 0x000fe400078e3cff */
[----:B------:R-:W-:Y:S02]  /*1570*/  ISETP.GE.U32.AND P1, PT, R4, R11, PT ;  /* 0x0000000b0400720c */ /* 0x000fe40003f26070 */
[----:B------:R-:W-:-:S11]  /*1580*/  ISETP.GE.AND P3, PT, R0, RZ, PT ;  /* 0x000000ff0000720c */ /* 0x000fd60003f66270 */
[----:B------:R-:W-:-:S05]  /*1590*/  @P1 IADD3 R10, PT, PT, R10, 0x1, RZ ;  /* 0x000000010a0a1810 */ /* 0x000fca0007ffe0ff */
[----:B------:R-:W-:-:S05]  /*15a0*/  @!P3 IMAD.MOV R10, RZ, RZ, -R10 ;  /* 0x000000ffff0ab224 */ /* 0x000fca00078e0a0a */
[----:B------:R-:W-:-:S04]  /*15b0*/  SEL R10, R13, R10, !P0 ;  /* 0x0000000a0d0a7207 */ /* 0x000fc80004000000 */
[----:B------:R-:W-:Y:S02]  /*15c0*/  IADD3 R7, PT, PT, -R10, RZ, RZ ;  /* 0x000000ff0a077210 */ /* 0x000fe40007ffe1ff */
[----:B------:R-:W-:-:S03]  /*15d0*/  I2FP.F32.S32 R5, R10 ;  /* 0x0000000a00057245 */ /* 0x000fc60000201400 */
[----:B------:R-:W-:Y:S02]  /*15e0*/  IMAD R8, R8, R7, R15 ;  /* 0x0000000708087224 */ /* 0x000fe400078e020f */
[----:B------:R-:W-:-:S03]  /*15f0*/  FADD R12, -R12, R5 ;  /* 0x000000050c0c7221 */ /* 0x000fc60000000100 */
[----:B------:R-:W-:Y:S01]  /*1600*/  I2FP.F32.S32 R5, R8 ;  /* 0x0000000800057245 */ /* 0x000fe20000201400 */
[----:B------:R-:W-:-:S04]  /*1610*/  FMUL R12, R12, R12 ;  /* 0x0000000c0c0c7220 */ /* 0x000fc80000400000 */
[----:B------:R-:W-:-:S04]  /*1620*/  FADD R5, -R14, R5 ;  /* 0x000000050e057221 */ /* 0x000fc80000000100 */
[----:B------:R-:W-:-:S05]  /*1630*/  FFMA R12, R5, R5, R12 ;  /* 0x00000005050c7223 */ /* 0x000fca000000000c */
[----:B-----5:R-:W-:-:S04]  /*1640*/  FSETP.GEU.AND P0, PT, R12, R9, PT ;  /* 0x000000090c00720b */ /* 0x020fc80003f0e000 */
[----:B------:R-:W-:-:S09]  /*1650*/  FSEL R9, R12, R9, !P0 ;  /* 0x000000090c097208 */ /* 0x000fd20004000000 */
.L_x_11:
[----:B-----5:R-:W-:Y:S01]  /*1660*/  STG.E desc[UR10][R2.64], R9 ;  /* 0x0000000902007986 */ /* 0x020fe2000c10190a */
[----:B------:R-:W-:Y:S05]  /*1670*/  EXIT ;  /* 0x000000000000794d */ /* 0x000fea0003800000 */
.L_x_15:
        /* <DEDUP_REMOVED lines=16> */
.L_x_18:


//--------------------- .nv.shared._Z10final_compPhPfS0_S0_ --------------------------
	.section	.nv.shared._Z10final_compPhPfS0_S0_,"aw",@nobits
	.sectionflags	@""
	.align	16
	.zero		1024


//--------------------- .nv.shared.reserved.0     --------------------------
	.section	.nv.shared.reserved.0,"aw",@nobits
	.weak		__nv_reservedSMEM_offset_0_alias
	.size		__nv_reservedSMEM_offset_0_alias, 0, 64
	.other		__nv_reservedSMEM_offset_0_alias,@"STO_CUDA_RESERVED_SHARED STV_DEFAULT"
__nv_reservedSMEM_offset_0_alias:
	.zero		0
	.zero		64


//--------------------- .nv.shared._Z11sdt_computePhPiPfiiS1_ii --------------------------
	.section	.nv.shared._Z11sdt_computePhPiPfiiS1_ii,"aw",@nobits
	.sectionflags	@""
	.align	16
	.zero		1024


//--------------------- .nv.constant0._Z10final_compPhPfS0_S0_ --------------------------
	.section	.nv.constant0._Z10final_compPhPfS0_S0_,"a",@progbits
	.sectionflags	@""
	.align	4
.nv.constant0._Z10final_compPhPfS0_S0_:
	.zero		928


//--------------------- .nv.constant0._Z11sdt_computePhPiPfiiS1_ii --------------------------
	.section	.nv.constant0._Z11sdt_computePhPiPfiiS1_ii,"a",@progbits
	.sectionflags	@""
	.align	4
.nv.constant0._Z11sdt_computePhPiPfiiS1_ii:
	.zero		944


//--------------------- SYMBOLS --------------------------

	.type		.nv.reservedSmem.offset0,@object
	.size		.nv.reservedSmem.offset0,0x4
	.type		.nv.reservedSmem.cap,@object
	.size		.nv.reservedSmem.cap,0x4
